//
// Generated by NVIDIA NVVM Compiler
//
// Compiler Build ID: CL-36424714
// Cuda compilation tools, release 13.0, V13.0.88
// Based on NVVM 20.0.0
//

.version 9.0
.target sm_100
.address_size 64

	// .globl	_Z11kDot_m1_m2TiPKfS0_Pfii

.visible .entry _Z11kDot_m1_m2TiPKfS0_Pfii(
	.param .u32 _Z11kDot_m1_m2TiPKfS0_Pfii_param_0,
	.param .u64 .ptr .align 1 _Z11kDot_m1_m2TiPKfS0_Pfii_param_1,
	.param .u64 .ptr .align 1 _Z11kDot_m1_m2TiPKfS0_Pfii_param_2,
	.param .u64 .ptr .align 1 _Z11kDot_m1_m2TiPKfS0_Pfii_param_3,
	.param .u32 _Z11kDot_m1_m2TiPKfS0_Pfii_param_4,
	.param .u32 _Z11kDot_m1_m2TiPKfS0_Pfii_param_5
)
{
	.reg .pred 	%p<14>;
	.reg .b32 	%r<53>;
	.reg .b32 	%f<115>;
	.reg .b64 	%rd<28>;

	ld.param.u32 	%r26, [_Z11kDot_m1_m2TiPKfS0_Pfii_param_0];
	ld.param.u64 	%rd7, [_Z11kDot_m1_m2TiPKfS0_Pfii_param_1];
	ld.param.u64 	%rd8, [_Z11kDot_m1_m2TiPKfS0_Pfii_param_2];
	ld.param.u64 	%rd9, [_Z11kDot_m1_m2TiPKfS0_Pfii_param_3];
	ld.param.u32 	%r27, [_Z11kDot_m1_m2TiPKfS0_Pfii_param_4];
	ld.param.u32 	%r28, [_Z11kDot_m1_m2TiPKfS0_Pfii_param_5];
	cvta.to.global.u64 	%rd1, %rd8;
	cvta.to.global.u64 	%rd2, %rd7;
	cvta.to.global.u64 	%rd3, %rd9;
	mov.u32 	%r29, %ctaid.x;
	mov.u32 	%r1, %ntid.x;
	mov.u32 	%r30, %tid.x;
	mad.lo.s32 	%r45, %r29, %r1, %r30;
	setp.ge.s32 	%p1, %r45, %r26;
	@%p1 bra 	$L__BB0_18;
	setp.gt.s32 	%p2, %r27, 0;
	mov.u32 	%r31, %nctaid.x;
	mul.lo.s32 	%r3, %r1, %r31;
	@%p2 bra 	$L__BB0_2;
	bra.uni 	$L__BB0_17;
$L__BB0_2:
	and.b32  	%r4, %r27, 15;
	and.b32  	%r5, %r27, 7;
	and.b32  	%r6, %r27, 2147483632;
	and.b32  	%r7, %r27, 3;
	neg.s32 	%r8, %r6;
	add.s64 	%rd4, %rd2, 32;
$L__BB0_3:
	setp.lt.u32 	%p4, %r27, 16;
	div.s32 	%r34, %r45, %r28;
	mul.lo.s32 	%r35, %r34, %r28;
	sub.s32 	%r36, %r45, %r35;
	mul.lo.s32 	%r10, %r36, %r27;
	mul.lo.s32 	%r11, %r34, %r27;
	mov.f32 	%f114, 0f00000000;
	mov.b32 	%r50, 0;
	@%p4 bra 	$L__BB0_6;
	mov.f32 	%f114, 0f00000000;
	mov.u32 	%r46, %r11;
	mov.u32 	%r47, %r10;
	mov.u32 	%r48, %r8;
$L__BB0_5:
	.pragma "nounroll";
	mul.wide.s32 	%rd12, %r47, 4;
	add.s64 	%rd13, %rd1, %rd12;
	mul.wide.s32 	%rd14, %r46, 4;
	add.s64 	%rd15, %rd4, %rd14;
	ld.global.f32 	%f18, [%rd15+-32];
	ld.global.f32 	%f19, [%rd13];
	fma.rn.f32 	%f20, %f18, %f19, %f114;
	ld.global.f32 	%f21, [%rd15+-28];
	ld.global.f32 	%f22, [%rd13+4];
	fma.rn.f32 	%f23, %f21, %f22, %f20;
	ld.global.f32 	%f24, [%rd15+-24];
	ld.global.f32 	%f25, [%rd13+8];
	fma.rn.f32 	%f26, %f24, %f25, %f23;
	ld.global.f32 	%f27, [%rd15+-20];
	ld.global.f32 	%f28, [%rd13+12];
	fma.rn.f32 	%f29, %f27, %f28, %f26;
	ld.global.f32 	%f30, [%rd15+-16];
	ld.global.f32 	%f31, [%rd13+16];
	fma.rn.f32 	%f32, %f30, %f31, %f29;
	ld.global.f32 	%f33, [%rd15+-12];
	ld.global.f32 	%f34, [%rd13+20];
	fma.rn.f32 	%f35, %f33, %f34, %f32;
	ld.global.f32 	%f36, [%rd15+-8];
	ld.global.f32 	%f37, [%rd13+24];
	fma.rn.f32 	%f38, %f36, %f37, %f35;
	ld.global.f32 	%f39, [%rd15+-4];
	ld.global.f32 	%f40, [%rd13+28];
	fma.rn.f32 	%f41, %f39, %f40, %f38;
	ld.global.f32 	%f42, [%rd15];
	ld.global.f32 	%f43, [%rd13+32];
	fma.rn.f32 	%f44, %f42, %f43, %f41;
	ld.global.f32 	%f45, [%rd15+4];
	ld.global.f32 	%f46, [%rd13+36];
	fma.rn.f32 	%f47, %f45, %f46, %f44;
	ld.global.f32 	%f48, [%rd15+8];
	ld.global.f32 	%f49, [%rd13+40];
	fma.rn.f32 	%f50, %f48, %f49, %f47;
	ld.global.f32 	%f51, [%rd15+12];
	ld.global.f32 	%f52, [%rd13+44];
	fma.rn.f32 	%f53, %f51, %f52, %f50;
	ld.global.f32 	%f54, [%rd15+16];
	ld.global.f32 	%f55, [%rd13+48];
	fma.rn.f32 	%f56, %f54, %f55, %f53;
	ld.global.f32 	%f57, [%rd15+20];
	ld.global.f32 	%f58, [%rd13+52];
	fma.rn.f32 	%f59, %f57, %f58, %f56;
	ld.global.f32 	%f60, [%rd15+24];
	ld.global.f32 	%f61, [%rd13+56];
	fma.rn.f32 	%f62, %f60, %f61, %f59;
	ld.global.f32 	%f63, [%rd15+28];
	ld.global.f32 	%f64, [%rd13+60];
	fma.rn.f32 	%f114, %f63, %f64, %f62;
	add.s32 	%r48, %r48, 16;
	add.s32 	%r47, %r47, 16;
	add.s32 	%r46, %r46, 16;
	setp.ne.s32 	%p5, %r48, 0;
	mov.u32 	%r50, %r6;
	@%p5 bra 	$L__BB0_5;
$L__BB0_6:
	setp.eq.s32 	%p6, %r4, 0;
	@%p6 bra 	$L__BB0_16;
	add.s32 	%r37, %r4, -1;
	setp.lt.u32 	%p7, %r37, 7;
	@%p7 bra 	$L__BB0_9;
	add.s32 	%r38, %r50, %r10;
	add.s32 	%r39, %r50, %r11;
	mul.wide.s32 	%rd16, %r39, 4;
	add.s64 	%rd17, %rd2, %rd16;
	ld.global.f32 	%f66, [%rd17];
	mul.wide.s32 	%rd18, %r38, 4;
	add.s64 	%rd19, %rd1, %rd18;
	ld.global.f32 	%f67, [%rd19];
	fma.rn.f32 	%f68, %f66, %f67, %f114;
	ld.global.f32 	%f69, [%rd17+4];
	ld.global.f32 	%f70, [%rd19+4];
	fma.rn.f32 	%f71, %f69, %f70, %f68;
	ld.global.f32 	%f72, [%rd17+8];
	ld.global.f32 	%f73, [%rd19+8];
	fma.rn.f32 	%f74, %f72, %f73, %f71;
	ld.global.f32 	%f75, [%rd17+12];
	ld.global.f32 	%f76, [%rd19+12];
	fma.rn.f32 	%f77, %f75, %f76, %f74;
	ld.global.f32 	%f78, [%rd17+16];
	ld.global.f32 	%f79, [%rd19+16];
	fma.rn.f32 	%f80, %f78, %f79, %f77;
	ld.global.f32 	%f81, [%rd17+20];
	ld.global.f32 	%f82, [%rd19+20];
	fma.rn.f32 	%f83, %f81, %f82, %f80;
	ld.global.f32 	%f84, [%rd17+24];
	ld.global.f32 	%f85, [%rd19+24];
	fma.rn.f32 	%f86, %f84, %f85, %f83;
	ld.global.f32 	%f87, [%rd17+28];
	ld.global.f32 	%f88, [%rd19+28];
	fma.rn.f32 	%f114, %f87, %f88, %f86;
	add.s32 	%r50, %r50, 8;
$L__BB0_9:
	setp.eq.s32 	%p8, %r5, 0;
	@%p8 bra 	$L__BB0_16;
	add.s32 	%r40, %r5, -1;
	setp.lt.u32 	%p9, %r40, 3;
	@%p9 bra 	$L__BB0_12;
	add.s32 	%r41, %r50, %r10;
	add.s32 	%r42, %r50, %r11;
	mul.wide.s32 	%rd20, %r42, 4;
	add.s64 	%rd21, %rd2, %rd20;
	ld.global.f32 	%f90, [%rd21];
	mul.wide.s32 	%rd22, %r41, 4;
	add.s64 	%rd23, %rd1, %rd22;
	ld.global.f32 	%f91, [%rd23];
	fma.rn.f32 	%f92, %f90, %f91, %f114;
	ld.global.f32 	%f93, [%rd21+4];
	ld.global.f32 	%f94, [%rd23+4];
	fma.rn.f32 	%f95, %f93, %f94, %f92;
	ld.global.f32 	%f96, [%rd21+8];
	ld.global.f32 	%f97, [%rd23+8];
	fma.rn.f32 	%f98, %f96, %f97, %f95;
	ld.global.f32 	%f99, [%rd21+12];
	ld.global.f32 	%f100, [%rd23+12];
	fma.rn.f32 	%f114, %f99, %f100, %f98;
	add.s32 	%r50, %r50, 4;
$L__BB0_12:
	setp.eq.s32 	%p10, %r7, 0;
	@%p10 bra 	$L__BB0_16;
	setp.eq.s32 	%p11, %r7, 1;
	add.s32 	%r43, %r50, %r10;
	add.s32 	%r44, %r50, %r11;
	mul.wide.s32 	%rd24, %r44, 4;
	add.s64 	%rd5, %rd2, %rd24;
	ld.global.f32 	%f101, [%rd5];
	mul.wide.s32 	%rd25, %r43, 4;
	add.s64 	%rd6, %rd1, %rd25;
	ld.global.f32 	%f102, [%rd6];
	fma.rn.f32 	%f114, %f101, %f102, %f114;
	@%p11 bra 	$L__BB0_16;
	setp.eq.s32 	%p12, %r7, 2;
	ld.global.f32 	%f103, [%rd5+4];
	ld.global.f32 	%f104, [%rd6+4];
	fma.rn.f32 	%f114, %f103, %f104, %f114;
	@%p12 bra 	$L__BB0_16;
	ld.global.f32 	%f105, [%rd5+8];
	ld.global.f32 	%f106, [%rd6+8];
	fma.rn.f32 	%f114, %f105, %f106, %f114;
$L__BB0_16:
	mul.wide.s32 	%rd26, %r45, 4;
	add.s64 	%rd27, %rd3, %rd26;
	st.global.f32 	[%rd27], %f114;
	add.s32 	%r45, %r45, %r3;
	setp.lt.s32 	%p13, %r45, %r26;
	@%p13 bra 	$L__BB0_3;
	bra.uni 	$L__BB0_18;
$L__BB0_17:
	mul.wide.s32 	%rd10, %r45, 4;
	add.s64 	%rd11, %rd3, %rd10;
	mov.b32 	%r32, 0;
	st.global.u32 	[%rd11], %r32;
	add.s32 	%r45, %r45, %r3;
	setp.lt.s32 	%p3, %r45, %r26;
	@%p3 bra 	$L__BB0_17;
$L__BB0_18:
	ret;

}
	// .globl	_Z11kDot_m1T_m2iPKfS0_Pfiii
.visible .entry _Z11kDot_m1T_m2iPKfS0_Pfiii(
	.param .u32 _Z11kDot_m1T_m2iPKfS0_Pfiii_param_0,
	.param .u64 .ptr .align 1 _Z11kDot_m1T_m2iPKfS0_Pfiii_param_1,
	.param .u64 .ptr .align 1 _Z11kDot_m1T_m2iPKfS0_Pfiii_param_2,
	.param .u64 .ptr .align 1 _Z11kDot_m1T_m2iPKfS0_Pfiii_param_3,
	.param .u32 _Z11kDot_m1T_m2iPKfS0_Pfiii_param_4,
	.param .u32 _Z11kDot_m1T_m2iPKfS0_Pfiii_param_5,
	.param .u32 _Z11kDot_m1T_m2iPKfS0_Pfiii_param_6
)
{
	.reg .pred 	%p<13>;
	.reg .b32 	%r<52>;
	.reg .b32 	%f<71>;
	.reg .b64 	%rd<55>;

	ld.param.u32 	%r24, [_Z11kDot_m1T_m2iPKfS0_Pfiii_param_0];
	ld.param.u64 	%rd4, [_Z11kDot_m1T_m2iPKfS0_Pfiii_param_1];
	ld.param.u64 	%rd5, [_Z11kDot_m1T_m2iPKfS0_Pfiii_param_2];
	ld.param.u64 	%rd6, [_Z11kDot_m1T_m2iPKfS0_Pfiii_param_3];
	ld.param.u32 	%r25, [_Z11kDot_m1T_m2iPKfS0_Pfiii_param_4];
	ld.param.u32 	%r26, [_Z11kDot_m1T_m2iPKfS0_Pfiii_param_5];
	ld.param.u32 	%r27, [_Z11kDot_m1T_m2iPKfS0_Pfiii_param_6];
	cvta.to.global.u64 	%rd1, %rd5;
	cvta.to.global.u64 	%rd2, %rd4;
	cvta.to.global.u64 	%rd3, %rd6;
	mov.u32 	%r28, %ctaid.x;
	mov.u32 	%r1, %ntid.x;
	mov.u32 	%r29, %tid.x;
	mad.lo.s32 	%r44, %r28, %r1, %r29;
	setp.ge.s32 	%p1, %r44, %r24;
	@%p1 bra 	$L__BB1_16;
	setp.gt.s32 	%p2, %r25, 0;
	mov.u32 	%r30, %nctaid.x;
	mul.lo.s32 	%r3, %r1, %r30;
	@%p2 bra 	$L__BB1_2;
	bra.uni 	$L__BB1_15;
$L__BB1_2:
	and.b32  	%r4, %r25, 7;
	and.b32  	%r5, %r25, 2147483640;
	neg.s32 	%r6, %r5;
	mul.wide.s32 	%rd45, %r26, 4;
	mul.wide.s32 	%rd47, %r27, 4;
$L__BB1_3:
	setp.lt.u32 	%p4, %r25, 8;
	div.s32 	%r8, %r44, %r27;
	mul.lo.s32 	%r32, %r8, %r27;
	sub.s32 	%r9, %r44, %r32;
	mov.f32 	%f70, 0f00000000;
	mov.b32 	%r49, 0;
	@%p4 bra 	$L__BB1_6;
	mov.f32 	%f70, 0f00000000;
	mov.u32 	%r45, %r8;
	mov.u32 	%r46, %r9;
	mov.u32 	%r47, %r6;
$L__BB1_5:
	.pragma "nounroll";
	mul.wide.s32 	%rd9, %r45, 4;
	add.s64 	%rd10, %rd2, %rd9;
	ld.global.f32 	%f18, [%rd10];
	mul.wide.s32 	%rd11, %r46, 4;
	add.s64 	%rd12, %rd1, %rd11;
	ld.global.f32 	%f19, [%rd12];
	fma.rn.f32 	%f20, %f18, %f19, %f70;
	mul.wide.s32 	%rd13, %r26, 4;
	add.s64 	%rd14, %rd10, %rd13;
	ld.global.f32 	%f21, [%rd14];
	mul.wide.s32 	%rd15, %r27, 4;
	add.s64 	%rd16, %rd12, %rd15;
	ld.global.f32 	%f22, [%rd16];
	fma.rn.f32 	%f23, %f21, %f22, %f20;
	add.s64 	%rd17, %rd14, %rd13;
	ld.global.f32 	%f24, [%rd17];
	add.s64 	%rd18, %rd16, %rd15;
	ld.global.f32 	%f25, [%rd18];
	fma.rn.f32 	%f26, %f24, %f25, %f23;
	add.s64 	%rd19, %rd17, %rd13;
	ld.global.f32 	%f27, [%rd19];
	add.s64 	%rd20, %rd18, %rd15;
	ld.global.f32 	%f28, [%rd20];
	fma.rn.f32 	%f29, %f27, %f28, %f26;
	add.s64 	%rd21, %rd19, %rd13;
	ld.global.f32 	%f30, [%rd21];
	add.s64 	%rd22, %rd20, %rd15;
	ld.global.f32 	%f31, [%rd22];
	fma.rn.f32 	%f32, %f30, %f31, %f29;
	add.s64 	%rd23, %rd21, %rd13;
	ld.global.f32 	%f33, [%rd23];
	add.s64 	%rd24, %rd22, %rd15;
	ld.global.f32 	%f34, [%rd24];
	fma.rn.f32 	%f35, %f33, %f34, %f32;
	add.s64 	%rd25, %rd23, %rd13;
	ld.global.f32 	%f36, [%rd25];
	add.s64 	%rd26, %rd24, %rd15;
	ld.global.f32 	%f37, [%rd26];
	fma.rn.f32 	%f38, %f36, %f37, %f35;
	add.s64 	%rd27, %rd25, %rd13;
	ld.global.f32 	%f39, [%rd27];
	add.s64 	%rd28, %rd26, %rd15;
	ld.global.f32 	%f40, [%rd28];
	fma.rn.f32 	%f70, %f39, %f40, %f38;
	add.s32 	%r47, %r47, 8;
	shl.b32 	%r33, %r27, 3;
	add.s32 	%r46, %r46, %r33;
	shl.b32 	%r34, %r26, 3;
	add.s32 	%r45, %r45, %r34;
	setp.ne.s32 	%p5, %r47, 0;
	mov.u32 	%r49, %r5;
	@%p5 bra 	$L__BB1_5;
$L__BB1_6:
	setp.eq.s32 	%p6, %r4, 0;
	@%p6 bra 	$L__BB1_14;
	add.s32 	%r35, %r4, -1;
	setp.lt.u32 	%p7, %r35, 3;
	@%p7 bra 	$L__BB1_9;
	mad.lo.s32 	%r36, %r49, %r26, %r8;
	mul.wide.s32 	%rd29, %r36, 4;
	add.s64 	%rd30, %rd2, %rd29;
	ld.global.f32 	%f42, [%rd30];
	mad.lo.s32 	%r37, %r49, %r27, %r9;
	mul.wide.s32 	%rd31, %r37, 4;
	add.s64 	%rd32, %rd1, %rd31;
	ld.global.f32 	%f43, [%rd32];
	fma.rn.f32 	%f44, %f42, %f43, %f70;
	add.s64 	%rd34, %rd30, %rd45;
	ld.global.f32 	%f45, [%rd34];
	add.s64 	%rd36, %rd32, %rd47;
	ld.global.f32 	%f46, [%rd36];
	fma.rn.f32 	%f47, %f45, %f46, %f44;
	add.s64 	%rd37, %rd34, %rd45;
	ld.global.f32 	%f48, [%rd37];
	add.s64 	%rd38, %rd36, %rd47;
	ld.global.f32 	%f49, [%rd38];
	fma.rn.f32 	%f50, %f48, %f49, %f47;
	add.s64 	%rd39, %rd37, %rd45;
	ld.global.f32 	%f51, [%rd39];
	add.s64 	%rd40, %rd38, %rd47;
	ld.global.f32 	%f52, [%rd40];
	fma.rn.f32 	%f70, %f51, %f52, %f50;
	add.s32 	%r49, %r49, 4;
$L__BB1_9:
	and.b32  	%r38, %r25, 3;
	setp.eq.s32 	%p8, %r38, 0;
	@%p8 bra 	$L__BB1_14;
	setp.eq.s32 	%p9, %r38, 1;
	@%p9 bra 	$L__BB1_12;
	mad.lo.s32 	%r39, %r49, %r26, %r8;
	mul.wide.s32 	%rd41, %r39, 4;
	add.s64 	%rd42, %rd2, %rd41;
	ld.global.f32 	%f54, [%rd42];
	mad.lo.s32 	%r40, %r49, %r27, %r9;
	mul.wide.s32 	%rd43, %r40, 4;
	add.s64 	%rd44, %rd1, %rd43;
	ld.global.f32 	%f55, [%rd44];
	fma.rn.f32 	%f56, %f54, %f55, %f70;
	add.s64 	%rd46, %rd42, %rd45;
	ld.global.f32 	%f57, [%rd46];
	add.s64 	%rd48, %rd44, %rd47;
	ld.global.f32 	%f58, [%rd48];
	fma.rn.f32 	%f70, %f57, %f58, %f56;
	add.s32 	%r49, %r49, 2;
$L__BB1_12:
	and.b32  	%r41, %r25, 1;
	setp.eq.b32 	%p10, %r41, 1;
	not.pred 	%p11, %p10;
	@%p11 bra 	$L__BB1_14;
	mad.lo.s32 	%r42, %r49, %r26, %r8;
	mul.wide.s32 	%rd49, %r42, 4;
	add.s64 	%rd50, %rd2, %rd49;
	ld.global.f32 	%f59, [%rd50];
	mad.lo.s32 	%r43, %r49, %r27, %r9;
	mul.wide.s32 	%rd51, %r43, 4;
	add.s64 	%rd52, %rd1, %rd51;
	ld.global.f32 	%f60, [%rd52];
	fma.rn.f32 	%f70, %f59, %f60, %f70;
$L__BB1_14:
	mul.wide.s32 	%rd53, %r44, 4;
	add.s64 	%rd54, %rd3, %rd53;
	ld.global.f32 	%f61, [%rd54];
	add.f32 	%f62, %f70, %f61;
	st.global.f32 	[%rd54], %f62;
	add.s32 	%r44, %r44, %r3;
	setp.lt.s32 	%p12, %r44, %r24;
	@%p12 bra 	$L__BB1_3;
	bra.uni 	$L__BB1_16;
$L__BB1_15:
	mul.wide.s32 	%rd7, %r44, 4;
	add.s64 	%rd8, %rd3, %rd7;
	ld.global.f32 	%f13, [%rd8];
	add.f32 	%f14, %f13, 0f00000000;
	st.global.f32 	[%rd8], %f14;
	add.s32 	%r44, %r44, %r3;
	setp.lt.s32 	%p3, %r44, %r24;
	@%p3 bra 	$L__BB1_15;
$L__BB1_16:
	ret;

}


// ===== COMPILED SASS (sm_100) =====

	.target	sm_100

	.elftype	@"ET_EXEC"


//--------------------- .note.nv.tkinfo           --------------------------
	.section	.note.nv.tkinfo,"",@"SHT_NOTE"
	.sectionflags	@"SHF_NOTE_NV_TKINFO"
	.tkinfo
        /*0018*/ 	.word	0x00000002
        /*0030*/ 	.string	""
        /*0030*/ 	.string	"ptxas"
        /*0030*/ 	.string	"Cuda compilation tools, release 13.0, V13.0.88"
        /*0030*/ 	.string	"Build cuda_13.0.r13.0/compiler.36424714_0"
        /*0030*/ 	.string	"-arch sm_100 -m 64 "



//--------------------- .note.nv.cuinfo           --------------------------
	.section	.note.nv.cuinfo,"",@"SHT_NOTE"
	.sectionflags	@"SHF_NOTE_NV_CUINFO"
        /*0018*/ 	.short	0x0002
        /*001a*/ 	.short	0x0064
        /*001c*/ 	.short	0x0082
	.zero		2


//--------------------- .nv.info                  --------------------------
	.section	.nv.info,"",@"SHT_CUDA_INFO"
	.align	4


	//----- nvinfo : EIATTR_REGCOUNT
	.align		4
        /*0000*/ 	.byte	0x04, 0x2f
        /*0002*/ 	.short	(.L_1 - .L_0)
	.align		4
.L_0:
        /*0004*/ 	.word	index@(_Z11kDot_m1_m2TiPKfS0_Pfii)
        /*0008*/ 	.word	0x00000020


	//----- nvinfo : EIATTR_FRAME_SIZE
	.align		4
.L_1:
        /*000c*/ 	.byte	0x04, 0x11
        /*000e*/ 	.short	(.L_3 - .L_2)
	.align		4
.L_2:
        /*0010*/ 	.word	index@(_Z11kDot_m1_m2TiPKfS0_Pfii)
        /*0014*/ 	.word	0x00000000


	//----- nvinfo : EIATTR_REGCOUNT
	.align		4
.L_3:
        /*0018*/ 	.byte	0x04, 0x2f
        /*001a*/ 	.short	(.L_5 - .L_4)
	.align		4
.L_4:
        /*001c*/ 	.word	index@(_Z11kDot_m1T_m2iPKfS0_Pfiii)
        /*0020*/ 	.word	0x00000020


	//----- nvinfo : EIATTR_FRAME_SIZE
	.align		4
.L_5:
        /*0024*/ 	.byte	0x04, 0x11
        /*0026*/ 	.short	(.L_7 - .L_6)
	.align		4
.L_6:
        /*0028*/ 	.word	index@(_Z11kDot_m1T_m2iPKfS0_Pfiii)
        /*002c*/ 	.word	0x00000000


	//----- nvinfo : EIATTR_MIN_STACK_SIZE
	.align		4
.L_7:
        /*0030*/ 	.byte	0x04, 0x12
        /*0032*/ 	.short	(.L_9 - .L_8)
	.align		4
.L_8:
        /*0034*/ 	.word	index@(_Z11kDot_m1T_m2iPKfS0_Pfiii)
        /*0038*/ 	.word	0x00000000


	//----- nvinfo : EIATTR_MIN_STACK_SIZE
	.align		4
.L_9:
        /*003c*/ 	.byte	0x04, 0x12
        /*003e*/ 	.short	(.L_11 - .L_10)
	.align		4
.L_10:
        /*0040*/ 	.word	index@(_Z11kDot_m1_m2TiPKfS0_Pfii)
        /*0044*/ 	.word	0x00000000
.L_11:


//--------------------- .nv.compat                --------------------------
	.section	.nv.compat,"",@"SHT_CUDA_COMPAT_INFO"
	.align	4
        /*0000*/ 	.byte	0x02, 0x09, 0x00, 0x00, 0x02, 0x02, 0x01, 0x00, 0x02, 0x05, 0x05, 0x00, 0x03, 0x07, 0x01, 0x01
        /*0010*/ 	.byte	0x02, 0x03, 0x00, 0x00, 0x02, 0x06, 0x01, 0x00, 0x04, 0x0b, 0x08, 0x00, 0x09, 0x00, 0x00, 0x00
        /*0020*/ 	.byte	0x00, 0x00, 0x00, 0x00


//--------------------- .nv.info._Z11kDot_m1T_m2iPKfS0_Pfiii --------------------------
	.section	.nv.info._Z11kDot_m1T_m2iPKfS0_Pfiii,"",@"SHT_CUDA_INFO"
	.sectionflags	@""
	.align	4


	//----- nvinfo : EIATTR_CUDA_API_VERSION
	.align		4
        /*0000*/ 	.byte	0x04, 0x37
        /*0002*/ 	.short	(.L_13 - .L_12)
.L_12:
        /*0004*/ 	.word	0x00000082


	//----- nvinfo : EIATTR_KPARAM_INFO
	.align		4
.L_13:
        /*0008*/ 	.byte	0x04, 0x17
        /*000a*/ 	.short	(.L_15 - .L_14)
.L_14:
        /*000c*/ 	.word	0x00000000
        /*0010*/ 	.short	0x0006
        /*0012*/ 	.short	0x0028
        /*0014*/ 	.byte	0x00, 0xf0, 0x11, 0x00


	//----- nvinfo : EIATTR_KPARAM_INFO
	.align		4
.L_15:
        /*0018*/ 	.byte	0x04, 0x17
        /*001a*/ 	.short	(.L_17 - .L_16)
.L_16:
        /*001c*/ 	.word	0x00000000
        /*0020*/ 	.short	0x0005
        /*0022*/ 	.short	0x0024
        /*0024*/ 	.byte	0x00, 0xf0, 0x11, 0x00


	//----- nvinfo : EIATTR_KPARAM_INFO
	.align		4
.L_17:
        /*0028*/ 	.byte	0x04, 0x17
        /*002a*/ 	.short	(.L_19 - .L_18)
.L_18:
        /*002c*/ 	.word	0x00000000
        /*0030*/ 	.short	0x0004
        /*0032*/ 	.short	0x0020
        /*0034*/ 	.byte	0x00, 0xf0, 0x11, 0x00


	//----- nvinfo : EIATTR_KPARAM_INFO
	.align		4
.L_19:
        /*0038*/ 	.byte	0x04, 0x17
        /*003a*/ 	.short	(.L_21 - .L_20)
.L_20:
        /*003c*/ 	.word	0x00000000
        /*0040*/ 	.short	0x0003
        /*0042*/ 	.short	0x0018
        /*0044*/ 	.byte	0x00, 0xf5, 0x21, 0x00


	//----- nvinfo : EIATTR_KPARAM_INFO
	.align		4
.L_21:
        /*0048*/ 	.byte	0x04, 0x17
        /*004a*/ 	.short	(.L_23 - .L_22)
.L_22:
        /*004c*/ 	.word	0x00000000
        /*0050*/ 	.short	0x0002
        /*0052*/ 	.short	0x0010
        /*0054*/ 	.byte	0x00, 0xf5, 0x21, 0x00


	//----- nvinfo : EIATTR_KPARAM_INFO
	.align		4
.L_23:
        /*0058*/ 	.byte	0x04, 0x17
        /*005a*/ 	.short	(.L_25 - .L_24)
.L_24:
        /*005c*/ 	.word	0x00000000
        /*0060*/ 	.short	0x0001
        /*0062*/ 	.short	0x0008
        /*0064*/ 	.byte	0x00, 0xf5, 0x21, 0x00


	//----- nvinfo : EIATTR_KPARAM_INFO
	.align		4
.L_25:
        /*0068*/ 	.byte	0x04, 0x17
        /*006a*/ 	.short	(.L_27 - .L_26)
.L_26:
        /*006c*/ 	.word	0x00000000
        /*0070*/ 	.short	0x0000
        /*0072*/ 	.short	0x0000
        /*0074*/ 	.byte	0x00, 0xf0, 0x11, 0x00


	//----- nvinfo : EIATTR_SPARSE_MMA_MASK
	.align		4
.L_27:
        /*0078*/ 	.byte	0x03, 0x50
        /*007a*/ 	.short	0x0000


	//----- nvinfo : EIATTR_MAXREG_COUNT
	.align		4
        /*007c*/ 	.byte	0x03, 0x1b
        /*007e*/ 	.short	0x00ff


	//----- nvinfo : EIATTR_MERCURY_ISA_VERSION
	.align		4
        /*0080*/ 	.byte	0x03, 0x5f
        /*0082*/ 	.short	0x0101


	//----- nvinfo : EIATTR_VRC_CTA_INIT_COUNT
	.align		4
        /*0084*/ 	.byte	0x02, 0x4a
	.zero		1
	.zero		1


	//----- nvinfo : EIATTR_EXIT_INSTR_OFFSETS
	.align		4
        /*0088*/ 	.byte	0x04, 0x1c
        /*008a*/ 	.short	(.L_29 - .L_28)


	//   ....[0]....
.L_28:
        /*008c*/ 	.word	0x00000070


	//   ....[1]....
        /*0090*/ 	.word	0x00000160


	//   ....[2]....
        /*0094*/ 	.word	0x00000b50


	//----- nvinfo : EIATTR_CRS_STACK_SIZE
	.align		4
.L_29:
        /*0098*/ 	.byte	0x04, 0x1e
        /*009a*/ 	.short	(.L_31 - .L_30)
.L_30:
        /*009c*/ 	.word	0x00000000


	//----- nvinfo : EIATTR_CBANK_PARAM_SIZE
	.align		4
.L_31:
        /*00a0*/ 	.byte	0x03, 0x19
        /*00a2*/ 	.short	0x002c


	//----- nvinfo : EIATTR_PARAM_CBANK
	.align		4
        /*00a4*/ 	.byte	0x04, 0x0a
        /*00a6*/ 	.short	(.L_33 - .L_32)
	.align		4
.L_32:
        /*00a8*/ 	.word	index@(.nv.constant0._Z11kDot_m1T_m2iPKfS0_Pfiii)
        /*00ac*/ 	.short	0x0380
        /*00ae*/ 	.short	0x002c


	//----- nvinfo : EIATTR_SW_WAR
	.align		4
.L_33:
        /*00b0*/ 	.byte	0x04, 0x36
        /*00b2*/ 	.short	(.L_35 - .L_34)
.L_34:
        /*00b4*/ 	.word	0x00000008
.L_35:


//--------------------- .nv.info._Z11kDot_m1_m2TiPKfS0_Pfii --------------------------
	.section	.nv.info._Z11kDot_m1_m2TiPKfS0_Pfii,"",@"SHT_CUDA_INFO"
	.sectionflags	@""
	.align	4


	//----- nvinfo : EIATTR_CUDA_API_VERSION
	.align		4
        /*0000*/ 	.byte	0x04, 0x37
        /*0002*/ 	.short	(.L_37 - .L_36)
.L_36:
        /*0004*/ 	.word	0x00000082


	//----- nvinfo : EIATTR_KPARAM_INFO
	.align		4
.L_37:
        /*0008*/ 	.byte	0x04, 0x17
        /*000a*/ 	.short	(.L_39 - .L_38)
.L_38:
        /*000c*/ 	.word	0x00000000
        /*0010*/ 	.short	0x0005
        /*0012*/ 	.short	0x0024
        /*0014*/ 	.byte	0x00, 0xf0, 0x11, 0x00


	//----- nvinfo : EIATTR_KPARAM_INFO
	.align		4
.L_39:
        /*0018*/ 	.byte	0x04, 0x17
        /*001a*/ 	.short	(.L_41 - .L_40)
.L_40:
        /*001c*/ 	.word	0x00000000
        /*0020*/ 	.short	0x0004
        /*0022*/ 	.short	0x0020
        /*0024*/ 	.byte	0x00, 0xf0, 0x11, 0x00


	//----- nvinfo : EIATTR_KPARAM_INFO
	.align		4
.L_41:
        /*0028*/ 	.byte	0x04, 0x17
        /*002a*/ 	.short	(.L_43 - .L_42)
.L_42:
        /*002c*/ 	.word	0x00000000
        /*0030*/ 	.short	0x0003
        /*0032*/ 	.short	0x0018
        /*0034*/ 	.byte	0x00, 0xf5, 0x21, 0x00


	//----- nvinfo : EIATTR_KPARAM_INFO
	.align		4
.L_43:
        /*0038*/ 	.byte	0x04, 0x17
        /*003a*/ 	.short	(.L_45 - .L_44)
.L_44:
        /*003c*/ 	.word	0x00000000
        /*0040*/ 	.short	0x0002
        /*0042*/ 	.short	0x0010
        /*0044*/ 	.byte	0x00, 0xf5, 0x21, 0x00


	//----- nvinfo : EIATTR_KPARAM_INFO
	.align		4
.L_45:
        /*0048*/ 	.byte	0x04, 0x17
        /*004a*/ 	.short	(.L_47 - .L_46)
.L_46:
        /*004c*/ 	.word	0x00000000
        /*0050*/ 	.short	0x0001
        /*0052*/ 	.short	0x0008
        /*0054*/ 	.byte	0x00, 0xf5, 0x21, 0x00


	//----- nvinfo : EIATTR_KPARAM_INFO
	.align		4
.L_47:
        /*0058*/ 	.byte	0x04, 0x17
        /*005a*/ 	.short	(.L_49 - .L_48)
.L_48:
        /*005c*/ 	.word	0x00000000
        /*0060*/ 	.short	0x0000
        /*0062*/ 	.short	0x0000
        /*0064*/ 	.byte	0x00, 0xf0, 0x11, 0x00


	//----- nvinfo : EIATTR_SPARSE_MMA_MASK
	.align		4
.L_49:
        /*0068*/ 	.byte	0x03, 0x50
        /*006a*/ 	.short	0x0000


	//----- nvinfo : EIATTR_MAXREG_COUNT
	.align		4
        /*006c*/ 	.byte	0x03, 0x1b
        /*006e*/ 	.short	0x00ff


	//----- nvinfo : EIATTR_MERCURY_ISA_VERSION
	.align		4
        /*0070*/ 	.byte	0x03, 0x5f
        /*0072*/ 	.short	0x0101


	//----- nvinfo : EIATTR_VRC_CTA_INIT_COUNT
	.align		4
        /*0074*/ 	.byte	0x02, 0x4a
	.zero		1
	.zero		1


	//----- nvinfo : EIATTR_EXIT_INSTR_OFFSETS
	.align		4
        /*0078*/ 	.byte	0x04, 0x1c
        /*007a*/ 	.short	(.L_51 - .L_50)


	//   ....[0]....
.L_50:
        /*007c*/ 	.word	0x00000070


	//   ....[1]....
        /*0080*/ 	.word	0x00000140


	//   ....[2]....
        /*0084*/ 	.word	0x00000d30


	//----- nvinfo : EIATTR_CRS_STACK_SIZE
	.align		4
.L_51:
        /*0088*/ 	.byte	0x04, 0x1e
        /*008a*/ 	.short	(.L_53 - .L_52)
.L_52:
        /*008c*/ 	.word	0x00000000


	//----- nvinfo : EIATTR_CBANK_PARAM_SIZE
	.align		4
.L_53:
        /*0090*/ 	.byte	0x03, 0x19
        /*0092*/ 	.short	0x0028


	//----- nvinfo : EIATTR_PARAM_CBANK
	.align		4
        /*0094*/ 	.byte	0x04, 0x0a
        /*0096*/ 	.short	(.L_55 - .L_54)
	.align		4
.L_54:
        /*0098*/ 	.word	index@(.nv.constant0._Z11kDot_m1_m2TiPKfS0_Pfii)
        /*009c*/ 	.short	0x0380
        /*009e*/ 	.short	0x0028


	//----- nvinfo : EIATTR_SW_WAR
	.align		4
.L_55:
        /*00a0*/ 	.byte	0x04, 0x36
        /*00a2*/ 	.short	(.L_57 - .L_56)
.L_56:
        /*00a4*/ 	.word	0x00000008
.L_57:


//--------------------- .nv.callgraph             --------------------------
	.section	.nv.callgraph,"",@"SHT_CUDA_CALLGRAPH"
	.align	4
	.sectionentsize	8
	.align		4
        /*0000*/ 	.word	0x00000000
	.align		4
        /*0004*/ 	.word	0xffffffff
	.align		4
        /*0008*/ 	.word	0x00000000
	.align		4
        /*000c*/ 	.word	0xfffffffe
	.align		4
        /*0010*/ 	.word	0x00000000
	.align		4
        /*0014*/ 	.word	0xfffffffd
	.align		4
        /*0018*/ 	.word	0x00000000
	.align		4
        /*001c*/ 	.word	0xfffffffc


//--------------------- .text._Z11kDot_m1T_m2iPKfS0_Pfiii --------------------------
	.section	.text._Z11kDot_m1T_m2iPKfS0_Pfiii,"ax",@progbits
	.align	128
        .global         _Z11kDot_m1T_m2iPKfS0_Pfiii
        .type           _Z11kDot_m1T_m2iPKfS0_Pfiii,@function
        .size           _Z11kDot_m1T_m2iPKfS0_Pfiii,(.L_x_17 - _Z11kDot_m1T_m2iPKfS0_Pfiii)
        .other          _Z11kDot_m1T_m2iPKfS0_Pfiii,@"STO_CUDA_ENTRY STV_DEFAULT"
_Z11kDot_m1T_m2iPKfS0_Pfiii:
.text._Z11kDot_m1T_m2iPKfS0_Pfiii:
[----:B------:R-:W-:Y:S01]  /*0000*/  LDC R1, c[0x0][0x37c] ;  /* 0x0000df00ff017b82 */ /* 0x000fe20000000800 */
[----:B------:R-:W0:Y:S07]  /*0010*/  S2R R0, SR_TID.X ;  /* 0x0000000000007919 */ /* 0x000e2e0000002100 */
[----:B------:R-:W0:Y:S01]  /*0020*/  S2UR UR4, SR_CTAID.X ;  /* 0x00000000000479c3 */ /* 0x000e220000002500 */
[----:B------:R-:W1:Y:S07]  /*0030*/  LDCU UR6, c[0x0][0x380] ;  /* 0x00007000ff0677ac */ /* 0x000e6e0008000800 */
[----:B------:R-:W0:Y:S02]  /*0040*/  LDC R3, c[0x0][0x360] ;  /* 0x0000d800ff037b82 */ /* 0x000e240000000800 */
[----:B0-----:R-:W-:-:S05]  /*0050*/  IMAD R0, R3, UR4, R0 ;  /* 0x0000000403007c24 */ /* 0x001fca000f8e0200 */
[----:B-1----:R-:W-:-:S13]  /*0060*/  ISETP.GE.AND P0, PT, R0, UR6, PT ;  /* 0x0000000600007c0c */ /* 0x002fda000bf06270 */
[----:B------:R-:W-:Y:S05]  /*0070*/  @P0 EXIT ;  /* 0x000000000000094d */ /* 0x000fea0003800000 */
[----:B------:R-:W0:Y:S01]  /*0080*/  LDCU UR4, c[0x0][0x3a0] ;  /* 0x00007400ff0477ac */ /* 0x000e220008000800 */
[----:B------:R-:W1:Y:S01]  /*0090*/  LDC.64 R6, c[0x0][0x398] ;  /* 0x0000e600ff067b82 */ /* 0x000e620000000a00 */
[----:B------:R-:W2:Y:S01]  /*00a0*/  LDCU UR5, c[0x0][0x370] ;  /* 0x00006e00ff0577ac */ /* 0x000ea20008000800 */
[----:B------:R-:W3:Y:S01]  /*00b0*/  LDCU.64 UR8, c[0x0][0x358] ;  /* 0x00006b00ff0877ac */ /* 0x000ee20008000a00 */
[----:B0-----:R-:W-:Y:S01]  /*00c0*/  UISETP.GT.AND UP0, UPT, UR4, URZ, UPT ;  /* 0x000000ff0400728c */ /* 0x001fe2000bf04270 */
[----:B--2---:R-:W-:-:S08]  /*00d0*/  IMAD R3, R3, UR5, RZ ;  /* 0x0000000503037c24 */ /* 0x004fd0000f8e02ff */
[----:B---3--:R-:W-:Y:S05]  /*00e0*/  BRA.U UP0, `(.L_x_0) ;  /* 0x0000000100207547 */ /* 0x008fea000b800000 */
.L_x_1:
[----:B01----:R-:W-:-:S05]  /*00f0*/  IMAD.WIDE R4, R0, 0x4, R6 ;  /* 0x0000000400047825 */ /* 0x003fca00078e0206 */
[----:B------:R-:W2:Y:S01]  /*0100*/  LDG.E R2, desc[UR8][R4.64] ;  /* 0x0000000804027981 */ /* 0x000ea2000c1e1900 */
[----:B------:R-:W-:-:S04]  /*0110*/  IADD3 R0, PT, PT, R3, R0, RZ ;  /* 0x0000000003007210 */ /* 0x000fc80007ffe0ff */
[----:B------:R-:W-:Y:S01]  /*0120*/  ISETP.GE.AND P0, PT, R0, UR6, PT ;  /* 0x0000000600007c0c */ /* 0x000fe2000bf06270 */
[----:B--2---:R-:W-:-:S05]  /*0130*/  FADD R9, RZ, R2 ;  /* 0x00000002ff097221 */ /* 0x004fca0000000000 */
[----:B------:R0:W-:Y:S07]  /*0140*/  STG.E desc[UR8][R4.64], R9 ;  /* 0x0000000904007986 */ /* 0x0001ee000c101908 */
[----:B------:R-:W-:Y:S05]  /*0150*/  @!P0 BRA `(.L_x_1) ;  /* 0xfffffffc00e48947 */ /* 0x000fea000383ffff */
[----:B------:R-:W-:Y:S05]  /*0160*/  EXIT ;  /* 0x000000000000794d */ /* 0x000fea0003800000 */
.L_x_0:
[----:B------:R-:W-:Y:S02]  /*0170*/  ULOP3.LUT UR5, UR4, 0x7ffffff8, URZ, 0xc0, !UPT ;  /* 0x7ffffff804057892 */ /* 0x000fe4000f8ec0ff */
[----:B------:R-:W-:Y:S02]  /*0180*/  ULOP3.LUT UR4, UR4, 0x7, URZ, 0xc0, !UPT ;  /* 0x0000000704047892 */ /* 0x000fe4000f8ec0ff */
[----:B------:R-:W-:-:S12]  /*0190*/  UIADD3 UR7, UPT, UPT, -UR5, URZ, URZ ;  /* 0x000000ff05077290 */ /* 0x000fd8000fffe1ff */
.L_x_6:
[----:B0-----:R-:W0:Y:S01]  /*01a0*/  LDC R5, c[0x0][0x3a8] ;  /* 0x0000ea00ff057b82 */ /* 0x001e220000000800 */
[----:B------:R-:W-:Y:S02]  /*01b0*/  IABS R8, R0 ;  /* 0x0000000000087213 */ /* 0x000fe40000000000 */
[----:B------:R-:W-:Y:S02]  /*01c0*/  MOV R13, RZ ;  /* 0x000000ff000d7202 */ /* 0x000fe40000000f00 */
[----:B0-----:R-:W-:-:S04]  /*01d0*/  IABS R9, R5 ;  /* 0x0000000500097213 */ /* 0x001fc80000000000 */
[----:B------:R-:W0:Y:S08]  /*01e0*/  I2F.RP R2, R9 ;  /* 0x0000000900027306 */ /* 0x000e300000209400 */
[----:B0-----:R-:W1:Y:S02]  /*01f0*/  MUFU.RCP R2, R2 ;  /* 0x0000000200027308 */ /* 0x001e640000001000 */
[----:B-1----:R-:W-:-:S06]  /*0200*/  IADD3 R6, PT, PT, R2, 0xffffffe, RZ ;  /* 0x0ffffffe02067810 */ /* 0x002fcc0007ffe0ff */
[----:B------:R0:W1:Y:S02]  /*0210*/  F2I.FTZ.U32.TRUNC.NTZ R7, R6 ;  /* 0x0000000600077305 */ /* 0x000064000021f000 */
[----:B0-----:R-:W-:Y:S01]  /*0220*/  HFMA2 R6, -RZ, RZ, 0, 0 ;  /* 0x00000000ff067431 */ /* 0x001fe200000001ff */
[----:B-1----:R-:W-:-:S05]  /*0230*/  IADD3 R4, PT, PT, RZ, -R7, RZ ;  /* 0x80000007ff047210 */ /* 0x002fca0007ffe0ff */
[----:B------:R-:W-:-:S04]  /*0240*/  IMAD R11, R4, R9, RZ ;  /* 0x00000009040b7224 */ /* 0x000fc800078e02ff */
[----:B------:R-:W-:Y:S01]  /*0250*/  IMAD.HI.U32 R7, R7, R11, R6 ;  /* 0x0000000b07077227 */ /* 0x000fe200078e0006 */
[----:B------:R-:W-:-:S04]  /*0260*/  LOP3.LUT R6, R0, R5, RZ, 0x3c, !PT ;  /* 0x0000000500067212 */ /* 0x000fc800078e3cff */
[----:B------:R-:W-:Y:S01]  /*0270*/  ISETP.GE.AND P1, PT, R6, RZ, PT ;  /* 0x000000ff0600720c */ /* 0x000fe20003f26270 */
[----:B------:R-:W-:-:S05]  /*0280*/  IMAD.HI.U32 R4, R7, R8, RZ ;  /* 0x0000000807047227 */ /* 0x000fca00078e00ff */
[----:B------:R-:W-:-:S05]  /*0290*/  IADD3 R2, PT, PT, -R4, RZ, RZ ;  /* 0x000000ff04027210 */ /* 0x000fca0007ffe1ff */
[----:B------:R-:W-:-:S05]  /*02a0*/  IMAD R2, R9, R2, R8 ;  /* 0x0000000209027224 */ /* 0x000fca00078e0208 */
[----:B------:R-:W-:-:S13]  /*02b0*/  ISETP.GT.U32.AND P2, PT, R9, R2, PT ;  /* 0x000000020900720c */ /* 0x000fda0003f44070 */
[-C--:B------:R-:W-:Y:S02]  /*02c0*/  @!P2 IADD3 R2, PT, PT, R2, -R9.reuse, RZ ;  /* 0x800000090202a210 */ /* 0x080fe40007ffe0ff */
[----:B------:R-:W-:Y:S02]  /*02d0*/  @!P2 IADD3 R4, PT, PT, R4, 0x1, RZ ;  /* 0x000000010404a810 */ /* 0x000fe40007ffe0ff */
[----:B------:R-:W-:Y:S01]  /*02e0*/  ISETP.GE.U32.AND P0, PT, R2, R9, PT ;  /* 0x000000090200720c */ /* 0x000fe20003f06070 */
[----:B------:R-:W-:Y:S01]  /*02f0*/  HFMA2 R9, -RZ, RZ, 0, 0 ;  /* 0x00000000ff097431 */ /* 0x000fe200000001ff */
[----:B------:R-:W0:Y:S01]  /*0300*/  LDC R2, c[0x0][0x3a0] ;  /* 0x0000e800ff027b82 */ /* 0x000e220000000800 */
[----:B------:R-:W-:-:S10]  /*0310*/  ISETP.NE.AND P2, PT, R5, RZ, PT ;  /* 0x000000ff0500720c */ /* 0x000fd40003f45270 */
[----:B------:R-:W-:-:S04]  /*0320*/  @P0 IADD3 R4, PT, PT, R4, 0x1, RZ ;  /* 0x0000000104040810 */ /* 0x000fc80007ffe0ff */
[----:B------:R-:W-:Y:S02]  /*0330*/  @!P1 IADD3 R4, PT, PT, -R4, RZ, RZ ;  /* 0x000000ff04049210 */ /* 0x000fe40007ffe1ff */
[----:B------:R-:W-:-:S04]  /*0340*/  @!P2 LOP3.LUT R4, RZ, R5, RZ, 0x33, !PT ;  /* 0x00000005ff04a212 */ /* 0x000fc800078e33ff */
[----:B------:R-:W-:Y:S02]  /*0350*/  IADD3 R8, PT, PT, -R4, RZ, RZ ;  /* 0x000000ff04087210 */ /* 0x000fe40007ffe1ff */
[----:B0-----:R-:W-:-:S03]  /*0360*/  ISETP.GE.U32.AND P0, PT, R2, 0x8, PT ;  /* 0x000000080200780c */ /* 0x001fc60003f06070 */
[----:B------:R-:W-:-:S10]  /*0370*/  IMAD R8, R5, R8, R0 ;  /* 0x0000000805087224 */ /* 0x000fd400078e0200 */
[----:B------:R-:W-:Y:S05]  /*0380*/  @!P0 BRA `(.L_x_2) ;  /* 0x0000000000d48947 */ /* 0x000fea0003800000 */
[----:B------:R-:W-:Y:S02]  /*0390*/  MOV R13, RZ ;  /* 0x000000ff000d7202 */ /* 0x000fe40000000f00 */
[----:B------:R-:W-:Y:S02]  /*03a0*/  MOV R7, R4 ;  /* 0x0000000400077202 */ /* 0x000fe40000000f00 */
[----:B------:R-:W-:Y:S02]  /*03b0*/  MOV R6, R8 ;  /* 0x0000000800067202 */ /* 0x000fe40000000f00 */
[----:B------:R-:W-:-:S07]  /*03c0*/  MOV R9, UR7 ;  /* 0x0000000700097c02 */ /* 0x000fce0008000f00 */
.L_x_3:
[----:B------:R-:W0:Y:S08]  /*03d0*/  LDC.64 R16, c[0x0][0x388] ;  /* 0x0000e200ff107b82 */ /* 0x000e300000000a00 */
[----:B------:R-:W1:Y:S08]  /*03e0*/  LDC.64 R22, c[0x0][0x390] ;  /* 0x0000e400ff167b82 */ /* 0x000e700000000a00 */
[----:B------:R-:W2:Y:S01]  /*03f0*/  LDC R12, c[0x0][0x3a4] ;  /* 0x0000e900ff0c7b82 */ /* 0x000ea20000000800 */
[----:B0-----:R-:W-:-:S05]  /*0400*/  IMAD.WIDE R16, R7, 0x4, R16 ;  /* 0x0000000407107825 */ /* 0x001fca00078e0210 */
[----:B------:R0:W3:Y:S01]  /*0410*/  LDG.E R10, desc[UR8][R16.64] ;  /* 0x00000008100a7981 */ /* 0x0000e2000c1e1900 */
[----:B-1----:R-:W-:-:S05]  /*0420*/  IMAD.WIDE R22, R6, 0x4, R22 ;  /* 0x0000000406167825 */ /* 0x002fca00078e0216 */
[----:B------:R-:W3:Y:S01]  /*0430*/  LDG.E R11, desc[UR8][R22.64] ;  /* 0x00000008160b7981 */ /* 0x000ee2000c1e1900 */
[----:B------:R-:W-:-:S04]  /*0440*/  IMAD.WIDE R28, R5, 0x4, R22 ;  /* 0x00000004051c7825 */ /* 0x000fc800078e0216 */
[----:B--2---:R-:W-:-:S04]  /*0450*/  IMAD.WIDE R18, R12, 0x4, R16 ;  /* 0x000000040c127825 */ /* 0x004fc800078e0210 */
[----:B------:R-:W-:Y:S02]  /*0460*/  IMAD.WIDE R26, R5, 0x4, R28 ;  /* 0x00000004051a7825 */ /* 0x000fe400078e021c */
[----:B------:R-:W2:Y:S02]  /*0470*/  LDG.E R28, desc[UR8][R28.64] ;  /* 0x000000081c1c7981 */ /* 0x000ea4000c1e1900 */
[----:B------:R-:W-:-:S04]  /*0480*/  IMAD.WIDE R20, R12, 0x4, R18 ;  /* 0x000000040c147825 */ /* 0x000fc800078e0212 */
[----:B------:R-:W-:Y:S02]  /*0490*/  IMAD.WIDE R24, R5, 0x4, R26 ;  /* 0x0000000405187825 */ /* 0x000fe400078e021a */
[----:B------:R-:W4:Y:S02]  /*04a0*/  LDG.E R26, desc[UR8][R26.64] ;  /* 0x000000081a1a7981 */ /* 0x000f24000c1e1900 */
[----:B0-----:R-:W-:-:S04]  /*04b0*/  IMAD.WIDE R16, R12, 0x4, R20 ;  /* 0x000000040c107825 */ /* 0x001fc800078e0214 */
[----:B------:R-:W-:Y:S01]  /*04c0*/  IMAD.WIDE R14, R5, 0x4, R24 ;  /* 0x00000004050e7825 */ /* 0x000fe200078e0218 */
[----:B------:R-:W5:Y:S04]  /*04d0*/  LDG.E R23, desc[UR8][R16.64] ;  /* 0x0000000810177981 */ /* 0x000f68000c1e1900 */
[----:B------:R0:W2:Y:S04]  /*04e0*/  LDG.E R27, desc[UR8][R18.64] ;  /* 0x00000008121b7981 */ /* 0x0000a8000c1e1900 */
[----:B------:R-:W5:Y:S04]  /*04f0*/  LDG.E R24, desc[UR8][R24.64] ;  /* 0x0000000818187981 */ /* 0x000f68000c1e1900 */
[----:B------:R1:W5:Y:S01]  /*0500*/  LDG.E R22, desc[UR8][R14.64] ;  /* 0x000000080e167981 */ /* 0x000362000c1e1900 */
[----:B0-----:R-:W-:-:S03]  /*0510*/  IMAD.WIDE R18, R12, 0x4, R16 ;  /* 0x000000040c127825 */ /* 0x001fc600078e0210 */
[----:B------:R-:W4:Y:S01]  /*0520*/  LDG.E R25, desc[UR8][R20.64] ;  /* 0x0000000814197981 */ /* 0x000f22000c1e1900 */
[----:B------:R-:W-:-:S04]  /*0530*/  IMAD.WIDE R16, R12, 0x4, R18 ;  /* 0x000000040c107825 */ /* 0x000fc800078e0212 */
[----:B-1----:R-:W-:Y:S01]  /*0540*/  IMAD.WIDE R14, R5, 0x4, R14 ;  /* 0x00000004050e7825 */ /* 0x002fe200078e020e */
[----:B------:R0:W5:Y:S04]  /*0550*/  LDG.E R21, desc[UR8][R18.64] ;  /* 0x0000000812157981 */ /* 0x000168000c1e1900 */
[----:B------:R1:W5:Y:S01]  /*0560*/  LDG.E R20, desc[UR8][R14.64] ;  /* 0x000000080e147981 */ /* 0x000362000c1e1900 */
[----:B0-----:R-:W-:-:S04]  /*0570*/  IMAD.WIDE R18, R12, 0x4, R16 ;  /* 0x000000040c127825 */ /* 0x001fc800078e0210 */
[----:B-1----:R-:W-:-:S04]  /*0580*/  IMAD.WIDE R14, R5, 0x4, R14 ;  /* 0x00000004050e7825 */ /* 0x002fc800078e020e */
[----:B---3--:R-:W-:Y:S02]  /*0590*/  FFMA R10, R10, R11, R13 ;  /* 0x0000000b0a0a7223 */ /* 0x008fe4000000000d */
[----:B------:R-:W3:Y:S04]  /*05a0*/  LDG.E R13, desc[UR8][R16.64] ;  /* 0x00000008100d7981 */ /* 0x000ee8000c1e1900 */
[----:B------:R0:W3:Y:S04]  /*05b0*/  LDG.E R11, desc[UR8][R14.64] ;  /* 0x000000080e0b7981 */ /* 0x0000e8000c1e1900 */
[----:B------:R1:W3:Y:S01]  /*05c0*/  LDG.E R16, desc[UR8][R18.64] ;  /* 0x0000000812107981 */ /* 0x0002e2000c1e1900 */
[----:B0-----:R-:W-:-:S05]  /*05d0*/  IMAD.WIDE R14, R5, 0x4, R14 ;  /* 0x00000004050e7825 */ /* 0x001fca00078e020e */
[----:B------:R-:W3:Y:S01]  /*05e0*/  LDG.E R29, desc[UR8][R14.64] ;  /* 0x000000080e1d7981 */ /* 0x000ee2000c1e1900 */
[----:B-1----:R-:W-:-:S06]  /*05f0*/  IMAD.WIDE R18, R12, 0x4, R18 ;  /* 0x000000040c127825 */ /* 0x002fcc00078e0212 */
[----:B------:R-:W3:Y:S01]  /*0600*/  LDG.E R18, desc[UR8][R18.64] ;  /* 0x0000000812127981 */ /* 0x000ee2000c1e1900 */
[----:B--2---:R-:W-:Y:S01]  /*0610*/  FFMA R10, R27, R28, R10 ;  /* 0x0000001c1b0a7223 */ /* 0x004fe2000000000a */
[----:B------:R-:W-:-:S04]  /*0620*/  IADD3 R9, PT, PT, R9, 0x8, RZ ;  /* 0x0000000809097810 */ /* 0x000fc80007ffe0ff */
[----:B------:R-:W-:Y:S01]  /*0630*/  ISETP.NE.AND P0, PT, R9, RZ, PT ;  /* 0x000000ff0900720c */ /* 0x000fe20003f05270 */
[----:B----4-:R-:W-:-:S04]  /*0640*/  FFMA R10, R25, R26, R10 ;  /* 0x0000001a190a7223 */ /* 0x010fc8000000000a */
[----:B-----5:R-:W-:-:S04]  /*0650*/  FFMA R10, R23, R24, R10 ;  /* 0x00000018170a7223 */ /* 0x020fc8000000000a */
[----:B------:R-:W-:Y:S01]  /*0660*/  FFMA R10, R21, R22, R10 ;  /* 0x00000016150a7223 */ /* 0x000fe2000000000a */
[----:B------:R-:W-:Y:S02]  /*0670*/  LEA R7, R12, R7, 0x3 ;  /* 0x000000070c077211 */ /* 0x000fe400078e18ff */
[----:B------:R-:W-:Y:S01]  /*0680*/  LEA R6, R5, R6, 0x3 ;  /* 0x0000000605067211 */ /* 0x000fe200078e18ff */
[----:B---3--:R-:W-:-:S04]  /*0690*/  FFMA R13, R13, R20, R10 ;  /* 0x000000140d0d7223 */ /* 0x008fc8000000000a */
[----:B------:R-:W-:-:S04]  /*06a0*/  FFMA R13, R16, R11, R13 ;  /* 0x0000000b100d7223 */ /* 0x000fc8000000000d */
[----:B------:R-:W-:Y:S01]  /*06b0*/  FFMA R13, R18, R29, R13 ;  /* 0x0000001d120d7223 */ /* 0x000fe2000000000d */
[----:B------:R-:W-:Y:S06]  /*06c0*/  @P0 BRA `(.L_x_3) ;  /* 0xfffffffc00400947 */ /* 0x000fec000383ffff */
[----:B------:R-:W-:-:S07]  /*06d0*/  MOV R9, UR5 ;  /* 0x0000000500097c02 */ /* 0x000fce0008000f00 */
.L_x_2:
[----:B------:R-:W-:-:S09]  /*06e0*/  UISETP.NE.AND UP0, UPT, UR4, URZ, UPT ;  /* 0x000000ff0400728c */ /* 0x000fd2000bf05270 */
[----:B------:R-:W-:Y:S05]  /*06f0*/  BRA.U !UP0, `(.L_x_4) ;  /* 0x0000000108f07547 */ /* 0x000fea000b800000 */
[----:B------:R-:W-:Y:S01]  /*0700*/  UIADD3 UR6, UPT, UPT, UR4, -0x1, URZ ;  /* 0xffffffff04067890 */ /* 0x000fe2000fffe0ff */
[----:B------:R-:W-:-:S03]  /*0710*/  LOP3.LUT P0, R12, R2, 0x3, RZ, 0xc0, !PT ;  /* 0x00000003020c7812 */ /* 0x000fc6000780c0ff */
[----:B------:R-:W-:-:S09]  /*0720*/  UISETP.GE.U32.AND UP0, UPT, UR6, 0x3, UPT ;  /* 0x000000030600788c */ /* 0x000fd2000bf06070 */
[----:B------:R-:W-:Y:S05]  /*0730*/  BRA.U !UP0, `(.L_x_5) ;  /* 0x0000000108687547 */ /* 0x000fea000b800000 */
[----:B------:R-:W0:Y:S01]  /*0740*/  LDC R23, c[0x0][0x3a4] ;  /* 0x0000e900ff177b82 */ /* 0x000e220000000800 */
[----:B------:R-:W-:-:S07]  /*0750*/  IMAD R11, R9, R5, R8 ;  /* 0x00000005090b7224 */ /* 0x000fce00078e0208 */
[----:B------:R-:W1:Y:S08]  /*0760*/  LDC.64 R16, c[0x0][0x388] ;  /* 0x0000e200ff107b82 */ /* 0x000e700000000a00 */
[----:B------:R-:W2:Y:S01]  /*0770*/  LDC.64 R18, c[0x0][0x390] ;  /* 0x0000e400ff127b82 */ /* 0x000ea20000000a00 */
[----:B0-----:R-:W-:-:S04]  /*0780*/  IMAD R7, R9, R23, R4 ;  /* 0x0000001709077224 */ /* 0x001fc800078e0204 */
[----:B-1----:R-:W-:-:S04]  /*0790*/  IMAD.WIDE R16, R7, 0x4, R16 ;  /* 0x0000000407107825 */ /* 0x002fc800078e0210 */
[----:B------:R-:W-:Y:S02]  /*07a0*/  IMAD.WIDE R6, R23, 0x4, R16 ;  /* 0x0000000417067825 */ /* 0x000fe400078e0210 */
[----:B------:R-:W3:Y:S02]  /*07b0*/  LDG.E R16, desc[UR8][R16.64] ;  /* 0x0000000810107981 */ /* 0x000ee4000c1e1900 */
[----:B--2---:R-:W-:-:S04]  /*07c0*/  IMAD.WIDE R18, R11, 0x4, R18 ;  /* 0x000000040b127825 */ /* 0x004fc800078e0212 */
[----:B------:R-:W-:Y:S02]  /*07d0*/  IMAD.WIDE R10, R5, 0x4, R18 ;  /* 0x00000004050a7825 */ /* 0x000fe400078e0212 */
[----:B------:R-:W3:Y:S02]  /*07e0*/  LDG.E R18, desc[UR8][R18.64] ;  /* 0x0000000812127981 */ /* 0x000ee4000c1e1900 */
[----:B------:R-:W-:Y:S02]  /*07f0*/  IMAD.WIDE R20, R23, 0x4, R6 ;  /* 0x0000000417147825 */ /* 0x000fe400078e0206 */
[----:B------:R-:W2:Y:S02]  /*0800*/  LDG.E R7, desc[UR8][R6.64] ;  /* 0x0000000806077981 */ /* 0x000ea4000c1e1900 */
[----:B------:R-:W-:Y:S02]  /*0810*/  IMAD.WIDE R14, R5, 0x4, R10 ;  /* 0x00000004050e7825 */ /* 0x000fe400078e020a */
[----:B------:R-:W2:Y:S02]  /*0820*/  LDG.E R10, desc[UR8][R10.64] ;  /* 0x000000080a0a7981 */ /* 0x000ea4000c1e1900 */
[----:B------:R-:W-:-:S02]  /*0830*/  IMAD.WIDE R22, R23, 0x4, R20 ;  /* 0x0000000417167825 */ /* 0x000fc400078e0214 */
[----:B------:R-:W4:Y:S02]  /*0840*/  LDG.E R27, desc[UR8][R20.64] ;  /* 0x00000008141b7981 */ /* 0x000f24000c1e1900 */
[----:B------:R-:W-:Y:S02]  /*0850*/  IMAD.WIDE R24, R5, 0x4, R14 ;  /* 0x0000000405187825 */ /* 0x000fe400078e020e */
[----:B------:R-:W4:Y:S04]  /*0860*/  LDG.E R14, desc[UR8][R14.64] ;  /* 0x000000080e0e7981 */ /* 0x000f28000c1e1900 */
[----:B------:R-:W5:Y:S04]  /*0870*/  LDG.E R23, desc[UR8][R22.64] ;  /* 0x0000000816177981 */ /* 0x000f68000c1e1900 */
[----:B------:R-:W5:Y:S01]  /*0880*/  LDG.E R24, desc[UR8][R24.64] ;  /* 0x0000000818187981 */ /* 0x000f62000c1e1900 */
[----:B------:R-:W-:Y:S01]  /*0890*/  IADD3 R9, PT, PT, R9, 0x4, RZ ;  /* 0x0000000409097810 */ /* 0x000fe20007ffe0ff */
[----:B---3--:R-:W-:-:S04]  /*08a0*/  FFMA R16, R16, R18, R13 ;  /* 0x0000001210107223 */ /* 0x008fc8000000000d */
[----:B--2---:R-:W-:-:S04]  /*08b0*/  FFMA R16, R7, R10, R16 ;  /* 0x0000000a07107223 */ /* 0x004fc80000000010 */
[----:B----4-:R-:W-:-:S04]  /*08c0*/  FFMA R16, R27, R14, R16 ;  /* 0x0000000e1b107223 */ /* 0x010fc80000000010 */
[----:B-----5:R-:W-:-:S07]  /*08d0*/  FFMA R13, R23, R24, R16 ;  /* 0x00000018170d7223 */ /* 0x020fce0000000010 */
.L_x_5:
[----:B------:R-:W-:Y:S05]  /*08e0*/  @!P0 BRA `(.L_x_4) ;  /* 0x0000000000748947 */ /* 0x000fea0003800000 */
[----:B------:R-:W-:Y:S02]  /*08f0*/  ISETP.NE.AND P0, PT, R12, 0x1, PT ;  /* 0x000000010c00780c */ /* 0x000fe40003f05270 */
[----:B------:R-:W-:-:S04]  /*0900*/  LOP3.LUT R2, R2, 0x1, RZ, 0xc0, !PT ;  /* 0x0000000102027812 */ /* 0x000fc800078ec0ff */
[----:B------:R-:W-:-:S07]  /*0910*/  ISETP.NE.U32.AND P1, PT, R2, 0x1, PT ;  /* 0x000000010200780c */ /* 0x000fce0003f25070 */
[----:B------:R-:W0:Y:S01]  /*0920*/  @P0 LDC R17, c[0x0][0x3a4] ;  /* 0x0000e900ff110b82 */ /* 0x000e220000000800 */
[----:B------:R-:W-:-:S07]  /*0930*/  @P0 IMAD R23, R9, R5, R8 ;  /* 0x0000000509170224 */ /* 0x000fce00078e0208 */
[----:B------:R-:W1:Y:S08]  /*0940*/  @P0 LDC.64 R18, c[0x0][0x388] ;  /* 0x0000e200ff120b82 */ /* 0x000e700000000a00 */
[----:B------:R-:W2:Y:S08]  /*0950*/  @P0 LDC.64 R14, c[0x0][0x390] ;  /* 0x0000e400ff0e0b82 */ /* 0x000eb00000000a00 */
[----:B------:R-:W3:Y:S01]  /*0960*/  @!P1 LDC R12, c[0x0][0x3a4] ;  /* 0x0000e900ff0c9b82 */ /* 0x000ee20000000800 */
[C---:B0-----:R-:W-:Y:S01]  /*0970*/  @P0 IMAD R21, R9.reuse, R17, R4 ;  /* 0x0000001109150224 */ /* 0x041fe200078e0204 */
[----:B------:R-:W-:-:S06]  /*0980*/  @P0 IADD3 R9, PT, PT, R9, 0x2, RZ ;  /* 0x0000000209090810 */ /* 0x000fcc0007ffe0ff */
[----:B------:R-:W0:Y:S01]  /*0990*/  @!P1 LDC.64 R6, c[0x0][0x388] ;  /* 0x0000e200ff069b82 */ /* 0x000e220000000a00 */
[----:B-1----:R-:W-:-:S07]  /*09a0*/  @P0 IMAD.WIDE R18, R21, 0x4, R18 ;  /* 0x0000000415120825 */ /* 0x002fce00078e0212 */
[----:B------:R-:W1:Y:S01]  /*09b0*/  @!P1 LDC.64 R10, c[0x0][0x390] ;  /* 0x0000e400ff0a9b82 */ /* 0x000e620000000a00 */
[----:B--2---:R-:W-:Y:S01]  /*09c0*/  @P0 IMAD.WIDE R14, R23, 0x4, R14 ;  /* 0x00000004170e0825 */ /* 0x004fe200078e020e */
[----:B------:R-:W2:Y:S03]  /*09d0*/  @P0 LDG.E R2, desc[UR8][R18.64] ;  /* 0x0000000812020981 */ /* 0x000ea6000c1e1900 */
[----:B------:R-:W-:Y:S02]  /*09e0*/  @!P1 IMAD R21, R9, R5, R8 ;  /* 0x0000000509159224 */ /* 0x000fe400078e0208 */
[----:B------:R-:W-:-:S04]  /*09f0*/  @P0 IMAD.WIDE R16, R17, 0x4, R18 ;  /* 0x0000000411100825 */ /* 0x000fc800078e0212 */
[----:B---3--:R-:W-:Y:S02]  /*0a00*/  @!P1 IMAD R9, R9, R12, R4 ;  /* 0x0000000c09099224 */ /* 0x008fe400078e0204 */
[----:B------:R-:W-:Y:S01]  /*0a10*/  @P0 IMAD.WIDE R4, R5, 0x4, R14 ;  /* 0x0000000405040825 */ /* 0x000fe200078e020e */
[----:B------:R-:W3:Y:S04]  /*0a20*/  @P0 LDG.E R17, desc[UR8][R16.64] ;  /* 0x0000000810110981 */ /* 0x000ee8000c1e1900 */
[----:B------:R-:W2:Y:S01]  /*0a30*/  @P0 LDG.E R14, desc[UR8][R14.64] ;  /* 0x000000080e0e0981 */ /* 0x000ea2000c1e1900 */
[----:B0-----:R-:W-:-:S03]  /*0a40*/  @!P1 IMAD.WIDE R6, R9, 0x4, R6 ;  /* 0x0000000409069825 */ /* 0x001fc600078e0206 */
[----:B------:R-:W3:Y:S01]  /*0a50*/  @P0 LDG.E R4, desc[UR8][R4.64] ;  /* 0x0000000804040981 */ /* 0x000ee2000c1e1900 */
[----:B-1----:R-:W-:-:S03]  /*0a60*/  @!P1 IMAD.WIDE R10, R21, 0x4, R10 ;  /* 0x00000004150a9825 */ /* 0x002fc600078e020a */
[----:B------:R-:W4:Y:S04]  /*0a70*/  @!P1 LDG.E R6, desc[UR8][R6.64] ;  /* 0x0000000806069981 */ /* 0x000f28000c1e1900 */
[----:B------:R-:W4:Y:S01]  /*0a80*/  @!P1 LDG.E R10, desc[UR8][R10.64] ;  /* 0x000000080a0a9981 */ /* 0x000f22000c1e1900 */
[----:B--2---:R-:W-:-:S04]  /*0a90*/  @P0 FFMA R2, R2, R14, R13 ;  /* 0x0000000e02020223 */ /* 0x004fc8000000000d */
[----:B---3--:R-:W-:-:S04]  /*0aa0*/  @P0 FFMA R13, R17, R4, R2 ;  /* 0x00000004110d0223 */ /* 0x008fc80000000002 */
[----:B----4-:R-:W-:-:S07]  /*0ab0*/  @!P1 FFMA R13, R6, R10, R13 ;  /* 0x0000000a060d9223 */ /* 0x010fce000000000d */
.L_x_4:
[----:B------:R-:W0:Y:S01]  /*0ac0*/  LDC.64 R4, c[0x0][0x398] ;  /* 0x0000e600ff047b82 */ /* 0x000e220000000a00 */
[----:B------:R-:W1:Y:S01]  /*0ad0*/  LDCU UR6, c[0x0][0x380] ;  /* 0x00007000ff0677ac */ /* 0x000e620008000800 */
[----:B0-----:R-:W-:-:S05]  /*0ae0*/  IMAD.WIDE R4, R0, 0x4, R4 ;  /* 0x0000000400047825 */ /* 0x001fca00078e0204 */
[----:B------:R-:W2:Y:S01]  /*0af0*/  LDG.E R2, desc[UR8][R4.64] ;  /* 0x0000000804027981 */ /* 0x000ea2000c1e1900 */
[----:B------:R-:W-:-:S04]  /*0b00*/  IADD3 R0, PT, PT, R3, R0, RZ ;  /* 0x0000000003007210 */ /* 0x000fc80007ffe0ff */
[----:B-1----:R-:W-:Y:S01]  /*0b10*/  ISETP.GE.AND P0, PT, R0, UR6, PT ;  /* 0x0000000600007c0c */ /* 0x002fe2000bf06270 */
[----:B--2---:R-:W-:-:S05]  /*0b20*/  FADD R13, R2, R13 ;  /* 0x0000000d020d7221 */ /* 0x004fca0000000000 */
[----:B------:R0:W-:Y:S07]  /*0b30*/  STG.E desc[UR8][R4.64], R13 ;  /* 0x0000000d04007986 */ /* 0x0001ee000c101908 */
[----:B------:R-:W-:Y:S05]  /*0b40*/  @!P0 BRA `(.L_x_6) ;  /* 0xfffffff400948947 */ /* 0x000fea000383ffff */
[----:B------:R-:W-:Y:S05]  /*0b50*/  EXIT ;  /* 0x000000000000794d */ /* 0x000fea0003800000 */
.L_x_7:
[----:B------:R-:W-:-:S00]  /*0b60*/  BRA `(.L_x_7) ;  /* 0xfffffffc00fc7947 */ /* 0x000fc0000383ffff */
[----:B------:R-:W-:-:S00]  /*0b70*/  NOP ;  /* 0x0000000000007918 */ /* 0x000fc00000000000 */
        /* <DEDUP_REMOVED lines=8> */
.L_x_17:


//--------------------- .text._Z11kDot_m1_m2TiPKfS0_Pfii --------------------------
	.section	.text._Z11kDot_m1_m2TiPKfS0_Pfii,"ax",@progbits
	.align	128
        .global         _Z11kDot_m1_m2TiPKfS0_Pfii
        .type           _Z11kDot_m1_m2TiPKfS0_Pfii,@function
        .size           _Z11kDot_m1_m2TiPKfS0_Pfii,(.L_x_18 - _Z11kDot_m1_m2TiPKfS0_Pfii)
        .other          _Z11kDot_m1_m2TiPKfS0_Pfii,@"STO_CUDA_ENTRY STV_DEFAULT"
_Z11kDot_m1_m2TiPKfS0_Pfii:
.text._Z11kDot_m1_m2TiPKfS0_Pfii:
        /* <DEDUP_REMOVED lines=8> */
[----:B------:R-:W0:Y:S01]  /*0080*/  LDC R8, c[0x0][0x3a0] ;  /* 0x0000e800ff087b82 */ /* 0x000e220000000800 */
[----:B------:R-:W1:Y:S01]  /*0090*/  LDCU UR4, c[0x0][0x370] ;  /* 0x00006e00ff0477ac */ /* 0x000e620008000800 */
[----:B------:R-:W2:Y:S01]  /*00a0*/  LDCU.64 UR6, c[0x0][0x358] ;  /* 0x00006b00ff0677ac */ /* 0x000ea20008000a00 */
[----:B-1----:R-:W-:Y:S01]  /*00b0*/  IMAD R7, R7, UR4, RZ ;  /* 0x0000000407077c24 */ /* 0x002fe2000f8e02ff */
[----:B0-----:R-:W-:-:S13]  /*00c0*/  ISETP.GT.AND P0, PT, R8, RZ, PT ;  /* 0x000000ff0800720c */ /* 0x001fda0003f04270 */
[----:B--2---:R-:W-:Y:S05]  /*00d0*/  @P0 BRA `(.L_x_8) ;  /* 0x00000000001c0947 */ /* 0x004fea0003800000 */
[----:B------:R-:W0:Y:S02]  /*00e0*/  LDC.64 R4, c[0x0][0x398] ;  /* 0x0000e600ff047b82 */ /* 0x000e240000000a00 */
.L_x_9:
[----:B0-----:R-:W-:Y:S01]  /*00f0*/  IMAD.WIDE R2, R0, 0x4, R4 ;  /* 0x0000000400027825 */ /* 0x001fe200078e0204 */
[----:B------:R-:W-:-:S04]  /*0100*/  IADD3 R0, PT, PT, R7, R0, RZ ;  /* 0x0000000007007210 */ /* 0x000fc80007ffe0ff */
[----:B------:R1:W-:Y:S01]  /*0110*/  STG.E desc[UR6][R2.64], RZ ;  /* 0x000000ff02007986 */ /* 0x0003e2000c101906 */
[----:B------:R-:W-:-:S13]  /*0120*/  ISETP.GE.AND P0, PT, R0, UR5, PT ;  /* 0x0000000500007c0c */ /* 0x000fda000bf06270 */
[----:B-1----:R-:W-:Y:S05]  /*0130*/  @!P0 BRA `(.L_x_9) ;  /* 0xfffffffc00ec8947 */ /* 0x002fea000383ffff */
[----:B------:R-:W-:Y:S05]  /*0140*/  EXIT ;  /* 0x000000000000794d */ /* 0x000fea0003800000 */
.L_x_8:
[----:B------:R-:W0:Y:S01]  /*0150*/  LDCU.64 UR4, c[0x0][0x388] ;  /* 0x00007100ff0477ac */ /* 0x000e220008000a00 */
[C---:B------:R-:W-:Y:S02]  /*0160*/  LOP3.LUT R6, R8.reuse, 0x7ffffff0, RZ, 0xc0, !PT ;  /* 0x7ffffff008067812 */ /* 0x040fe400078ec0ff */
[C---:B------:R-:W-:Y:S02]  /*0170*/  LOP3.LUT R22, R8.reuse, 0xf, RZ, 0xc0, !PT ;  /* 0x0000000f08167812 */ /* 0x040fe400078ec0ff */
[C---:B------:R-:W-:Y:S02]  /*0180*/  LOP3.LUT R24, R8.reuse, 0x7, RZ, 0xc0, !PT ;  /* 0x0000000708187812 */ /* 0x040fe400078ec0ff */
[----:B------:R-:W-:Y:S02]  /*0190*/  LOP3.LUT R8, R8, 0x3, RZ, 0xc0, !PT ;  /* 0x0000000308087812 */ /* 0x000fe400078ec0ff */
[----:B------:R-:W-:Y:S01]  /*01a0*/  IADD3 R9, PT, PT, -R6, RZ, RZ ;  /* 0x000000ff06097210 */ /* 0x000fe20007ffe1ff */
[----:B0-----:R-:W-:-:S04]  /*01b0*/  UIADD3 UR4, UP0, UPT, UR4, 0x20, URZ ;  /* 0x0000002004047890 */ /* 0x001fc8000ff1e0ff */
[----:B------:R-:W-:-:S12]  /*01c0*/  UIADD3.X UR5, UPT, UPT, URZ, UR5, URZ, UP0, !UPT ;  /* 0x00000005ff057290 */ /* 0x000fd800087fe4ff */
.L_x_15:
[----:B------:R-:W0:Y:S01]  /*01d0*/  LDC.64 R2, c[0x0][0x3a0] ;  /* 0x0000e800ff027b82 */ /* 0x000e220000000a00 */
[----:B------:R-:W-:Y:S02]  /*01e0*/  MOV R14, RZ ;  /* 0x000000ff000e7202 */ /* 0x000fe40000000f00 */
[----:B0-----:R-:W-:-:S04]  /*01f0*/  IABS R11, R3 ;  /* 0x00000003000b7213 */ /* 0x001fc80000000000 */
[----:B------:R-:W0:Y:S08]  /*0200*/  I2F.RP R10, R11 ;  /* 0x0000000b000a7306 */ /* 0x000e300000209400 */
[----:B0-----:R-:W0:Y:S02]  /*0210*/  MUFU.RCP R10, R10 ;  /* 0x0000000a000a7308 */ /* 0x001e240000001000 */
[----:B0-----:R-:W-:-:S06]  /*0220*/  IADD3 R4, PT, PT, R10, 0xffffffe, RZ ;  /* 0x0ffffffe0a047810 */ /* 0x001fcc0007ffe0ff */
[----:B------:R0:W1:Y:S02]  /*0230*/  F2I.FTZ.U32.TRUNC.NTZ R5, R4 ;  /* 0x0000000400057305 */ /* 0x000064000021f000 */
[----:B0-----:R-:W-:Y:S01]  /*0240*/  HFMA2 R4, -RZ, RZ, 0, 0 ;  /* 0x00000000ff047431 */ /* 0x001fe200000001ff */
[----:B-1----:R-:W-:-:S05]  /*0250*/  IADD3 R12, PT, PT, RZ, -R5, RZ ;  /* 0x80000005ff0c7210 */ /* 0x002fca0007ffe0ff */
[----:B------:R-:W-:Y:S01]  /*0260*/  IMAD R13, R12, R11, RZ ;  /* 0x0000000b0c0d7224 */ /* 0x000fe200078e02ff */
[----:B------:R-:W-:-:S03]  /*0270*/  IABS R12, R0 ;  /* 0x00000000000c7213 */ /* 0x000fc60000000000 */
[----:B------:R-:W-:Y:S01]  /*0280*/  IMAD.HI.U32 R5, R5, R13, R4 ;  /* 0x0000000d05057227 */ /* 0x000fe200078e0004 */
[----:B------:R-:W-:-:S04]  /*0290*/  LOP3.LUT R4, R0, R3, RZ, 0x3c, !PT ;  /* 0x0000000300047212 */ /* 0x000fc800078e3cff */
[----:B------:R-:W-:Y:S01]  /*02a0*/  ISETP.GE.AND P1, PT, R4, RZ, PT ;  /* 0x000000ff0400720c */ /* 0x000fe20003f26270 */
[----:B------:R-:W-:-:S05]  /*02b0*/  IMAD.HI.U32 R5, R5, R12, RZ ;  /* 0x0000000c05057227 */ /* 0x000fca00078e00ff */
[----:B------:R-:W-:-:S05]  /*02c0*/  IADD3 R10, PT, PT, -R5, RZ, RZ ;  /* 0x000000ff050a7210 */ /* 0x000fca0007ffe1ff */
[----:B------:R-:W-:Y:S02]  /*02d0*/  IMAD R10, R11, R10, R12 ;  /* 0x0000000a0b0a7224 */ /* 0x000fe400078e020c */
[----:B------:R-:W-:-:S03]  /*02e0*/  HFMA2 R12, -RZ, RZ, 0, 0 ;  /* 0x00000000ff0c7431 */ /* 0x000fc600000001ff */
[----:B------:R-:W-:-:S13]  /*02f0*/  ISETP.GT.U32.AND P2, PT, R11, R10, PT ;  /* 0x0000000a0b00720c */ /* 0x000fda0003f44070 */
[-C--:B------:R-:W-:Y:S01]  /*0300*/  @!P2 IADD3 R10, PT, PT, R10, -R11.reuse, RZ ;  /* 0x8000000b0a0aa210 */ /* 0x080fe20007ffe0ff */
[----:B------:R-:W-:Y:S01]  /*0310*/  @!P2 VIADD R5, R5, 0x1 ;  /* 0x000000010505a836 */ /* 0x000fe20000000000 */
[----:B------:R-:W-:Y:S02]  /*0320*/  ISETP.NE.AND P2, PT, R3, RZ, PT ;  /* 0x000000ff0300720c */ /* 0x000fe40003f45270 */
[----:B------:R-:W-:-:S13]  /*0330*/  ISETP.GE.U32.AND P0, PT, R10, R11, PT ;  /* 0x0000000b0a00720c */ /* 0x000fda0003f06070 */
[----:B------:R-:W-:Y:S02]  /*0340*/  @P0 IADD3 R5, PT, PT, R5, 0x1, RZ ;  /* 0x0000000105050810 */ /* 0x000fe40007ffe0ff */
[----:B------:R-:W-:Y:S02]  /*0350*/  ISETP.GE.U32.AND P0, PT, R2, 0x10, PT ;  /* 0x000000100200780c */ /* 0x000fe40003f06070 */
[----:B------:R-:W-:Y:S02]  /*0360*/  @!P1 IADD3 R5, PT, PT, -R5, RZ, RZ ;  /* 0x000000ff05059210 */ /* 0x000fe40007ffe1ff */
[----:B------:R-:W-:-:S04]  /*0370*/  @!P2 LOP3.LUT R5, RZ, R3, RZ, 0x33, !PT ;  /* 0x00000003ff05a212 */ /* 0x000fc800078e33ff */
[C---:B------:R-:W-:Y:S01]  /*0380*/  IADD3 R11, PT, PT, -R5.reuse, RZ, RZ ;  /* 0x000000ff050b7210 */ /* 0x040fe20007ffe1ff */
[----:B------:R-:W-:-:S04]  /*0390*/  IMAD R10, R5, R2, RZ ;  /* 0x00000002050a7224 */ /* 0x000fc800078e02ff */
[----:B------:R-:W-:-:S04]  /*03a0*/  IMAD R11, R3, R11, R0 ;  /* 0x0000000b030b7224 */ /* 0x000fc800078e0200 */
[----:B------:R-:W-:Y:S01]  /*03b0*/  IMAD R11, R11, R2, RZ ;  /* 0x000000020b0b7224 */ /* 0x000fe200078e02ff */
[----:B------:R-:W-:Y:S06]  /*03c0*/  @!P0 BRA `(.L_x_10) ;  /* 0x0000000000fc8947 */ /* 0x000fec0003800000 */
[----:B------:R-:W-:Y:S01]  /*03d0*/  IMAD.MOV.U32 R14, RZ, RZ, RZ ;  /* 0x000000ffff0e7224 */ /* 0x000fe200078e00ff */
[----:B------:R-:W-:Y:S02]  /*03e0*/  MOV R13, R10 ;  /* 0x0000000a000d7202 */ /* 0x000fe40000000f00 */
[----:B------:R-:W-:Y:S02]  /*03f0*/  MOV R15, R11 ;  /* 0x0000000b000f7202 */ /* 0x000fe40000000f00 */
[----:B------:R-:W-:-:S07]  /*0400*/  MOV R12, R9 ;  /* 0x00000009000c7202 */ /* 0x000fce0000000f00 */
.L_x_11:
[----:B------:R-:W0:Y:S01]  /*0410*/  LDC.64 R2, c[0x0][0x390] ;  /* 0x0000e400ff027b82 */ /* 0x000e220000000a00 */
[----:B------:R-:W-:Y:S02]  /*0420*/  MOV R4, UR4 ;  /* 0x0000000400047c02 */ /* 0x000fe40008000f00 */
[----:B------:R-:W-:-:S03]  /*0430*/  MOV R5, UR5 ;  /* 0x0000000500057c02 */ /* 0x000fc60008000f00 */
[----:B------:R-:W-:-:S05]  /*0440*/  IMAD.WIDE R4, R13, 0x4, R4 ;  /* 0x000000040d047825 */ /* 0x000fca00078e0204 */
[----:B------:R-:W2:Y:S04]  /*0450*/  LDG.E R19, desc[UR6][R4.64+-0x20] ;  /* 0xffffe00604137981 */ /* 0x000ea8000c1e1900 */
[----:B------:R-:W3:Y:S04]  /*0460*/  LDG.E R23, desc[UR6][R4.64+-0x1c] ;  /* 0xffffe40604177981 */ /* 0x000ee8000c1e1900 */
[----:B------:R-:W4:Y:S01]  /*0470*/  LDG.E R21, desc[UR6][R4.64+-0x18] ;  /* 0xffffe80604157981 */ /* 0x000f22000c1e1900 */
[----:B0-----:R-:W-:-:S03]  /*0480*/  IMAD.WIDE R2, R15, 0x4, R2 ;  /* 0x000000040f027825 */ /* 0x001fc600078e0202 */
[----:B------:R-:W5:Y:S04]  /*0490*/  LDG.E R17, desc[UR6][R4.64+-0x14] ;  /* 0xffffec0604117981 */ /* 0x000f68000c1e1900 */
[----:B------:R-:W2:Y:S04]  /*04a0*/  LDG.E R16, desc[UR6][R2.64] ;  /* 0x0000000602107981 */ /* 0x000ea8000c1e1900 */
[----:B------:R-:W3:Y:S04]  /*04b0*/  LDG.E R26, desc[UR6][R2.64+0x4] ;  /* 0x00000406021a7981 */ /* 0x000ee8000c1e1900 */
[----:B------:R-:W4:Y:S04]  /*04c0*/  LDG.E R18, desc[UR6][R2.64+0x8] ;  /* 0x0000080602127981 */ /* 0x000f28000c1e1900 */
[----:B------:R-:W5:Y:S04]  /*04d0*/  LDG.E R20, desc[UR6][R2.64+0xc] ;  /* 0x00000c0602147981 */ /* 0x000f68000c1e1900 */
[----:B------:R-:W5:Y:S04]  /*04e0*/  LDG.E R25, desc[UR6][R4.64+-0x10] ;  /* 0xfffff00604197981 */ /* 0x000f68000c1e1900 */
[----:B------:R-:W5:Y:S04]  /*04f0*/  LDG.E R27, desc[UR6][R2.64+0x38] ;  /* 0x00003806021b7981 */ /* 0x000f68000c1e1900 */
[----:B------:R-:W5:Y:S01]  /*0500*/  LDG.E R28, desc[UR6][R2.64+0x3c] ;  /* 0x00003c06021c7981 */ /* 0x000f62000c1e1900 */
[----:B--2---:R-:W-:-:S03]  /*0510*/  FFMA R16, R19, R16, R14 ;  /* 0x0000001013107223 */ /* 0x004fc6000000000e */
[----:B------:R-:W2:Y:S01]  /*0520*/  LDG.E R14, desc[UR6][R2.64+0x10] ;  /* 0x00001006020e7981 */ /* 0x000ea2000c1e1900 */
[----:B---3--:R-:W-:-:S03]  /*0530*/  FFMA R26, R23, R26, R16 ;  /* 0x0000001a171a7223 */ /* 0x008fc60000000010 */
[----:B------:R-:W3:Y:S04]  /*0540*/  LDG.E R16, desc[UR6][R2.64+0x14] ;  /* 0x0000140602107981 */ /* 0x000ee8000c1e1900 */
[----:B------:R-:W3:Y:S01]  /*0550*/  LDG.E R19, desc[UR6][R4.64+-0xc] ;  /* 0xfffff40604137981 */ /* 0x000ee2000c1e1900 */
[----:B----4-:R-:W-:-:S03]  /*0560*/  FFMA R26, R21, R18, R26 ;  /* 0x00000012151a7223 */ /* 0x010fc6000000001a */
[----:B------:R-:W4:Y:S01]  /*0570*/  LDG.E R18, desc[UR6][R2.64+0x18] ;  /* 0x0000180602127981 */ /* 0x000f22000c1e1900 */
[----:B-----5:R-:W-:-:S03]  /*0580*/  FFMA R26, R17, R20, R26 ;  /* 0x00000014111a7223 */ /* 0x020fc6000000001a */
[----:B------:R-:W4:Y:S04]  /*0590*/  LDG.E R21, desc[UR6][R4.64+-0x8] ;  /* 0xfffff80604157981 */ /* 0x000f28000c1e1900 */
        /* <DEDUP_REMOVED lines=9> */
[----:B------:R-:W4:Y:S04]  /*0630*/  LDG.E R18, desc[UR6][R2.64+0x28] ;  /* 0x0000280602127981 */ /* 0x000f28000c1e1900 */
[----:B------:R-:W4:Y:S01]  /*0640*/  LDG.E R21, desc[UR6][R4.64+0x8] ;  /* 0x0000080604157981 */ /* 0x000f22000c1e1900 */
[----:B-----5:R-:W-:-:S03]  /*0650*/  FFMA R25, R23, R20, R26 ;  /* 0x0000001417197223 */ /* 0x020fc6000000001a */
[----:B------:R-:W5:Y:S04]  /*0660*/  LDG.E R23, desc[UR6][R2.64+0x2c] ;  /* 0x00002c0602177981 */ /* 0x000f68000c1e1900 */
[----:B------:R-:W5:Y:S04]  /*0670*/  LDG.E R20, desc[UR6][R4.64+0xc] ;  /* 0x00000c0604147981 */ /* 0x000f68000c1e1900 */
[----:B------:R-:W5:Y:S01]  /*0680*/  LDG.E R26, desc[UR6][R2.64+0x34] ;  /* 0x00003406021a7981 */ /* 0x000f62000c1e1900 */
[----:B--2---:R-:W-:-:S03]  /*0690*/  FFMA R25, R14, R17, R25 ;  /* 0x000000110e197223 */ /* 0x004fc60000000019 */
[----:B------:R-:W2:Y:S04]  /*06a0*/  LDG.E R17, desc[UR6][R2.64+0x30] ;  /* 0x0000300602117981 */ /* 0x000ea8000c1e1900 */
[----:B------:R-:W2:Y:S01]  /*06b0*/  LDG.E R14, desc[UR6][R4.64+0x10] ;  /* 0x00001006040e7981 */ /* 0x000ea2000c1e1900 */
[----:B---3--:R-:W-:-:S03]  /*06c0*/  FFMA R29, R16, R19, R25 ;  /* 0x00000013101d7223 */ /* 0x008fc60000000019 */
[----:B------:R-:W3:Y:S04]  /*06d0*/  LDG.E R19, desc[UR6][R4.64+0x14] ;  /* 0x0000140604137981 */ /* 0x000ee8000c1e1900 */
[----:B------:R-:W3:Y:S04]  /*06e0*/  LDG.E R16, desc[UR6][R4.64+0x18] ;  /* 0x0000180604107981 */ /* 0x000ee8000c1e1900 */
[----:B------:R-:W3:Y:S01]  /*06f0*/  LDG.E R25, desc[UR6][R4.64+0x1c] ;  /* 0x00001c0604197981 */ /* 0x000ee2000c1e1900 */
[----:B----4-:R-:W-:Y:S01]  /*0700*/  FFMA R21, R21, R18, R29 ;  /* 0x0000001215157223 */ /* 0x010fe2000000001d */
[----:B------:R-:W-:-:S03]  /*0710*/  IADD3 R12, PT, PT, R12, 0x10, RZ ;  /* 0x000000100c0c7810 */ /* 0x000fc60007ffe0ff */
[----:B-----5:R-:W-:Y:S01]  /*0720*/  FFMA R21, R20, R23, R21 ;  /* 0x0000001714157223 */ /* 0x020fe20000000015 */
[----:B------:R-:W-:Y:S01]  /*0730*/  ISETP.NE.AND P0, PT, R12, RZ, PT ;  /* 0x000000ff0c00720c */ /* 0x000fe20003f05270 */
[----:B------:R-:W-:Y:S01]  /*0740*/  VIADD R15, R15, 0x10 ;  /* 0x000000100f0f7836 */ /* 0x000fe20000000000 */
[----:B------:R-:W-:Y:S01]  /*0750*/  IADD3 R13, PT, PT, R13, 0x10, RZ ;  /* 0x000000100d0d7810 */ /* 0x000fe20007ffe0ff */
[----:B--2---:R-:W-:-:S04]  /*0760*/  FFMA R14, R14, R17, R21 ;  /* 0x000000110e0e7223 */ /* 0x004fc80000000015 */
[----:B---3--:R-:W-:-:S04]  /*0770*/  FFMA R19, R19, R26, R14 ;  /* 0x0000001a13137223 */ /* 0x008fc8000000000e */
[----:B------:R-:W-:-:S04]  /*0780*/  FFMA R16, R16, R27, R19 ;  /* 0x0000001b10107223 */ /* 0x000fc80000000013 */
[----:B------:R-:W-:Y:S01]  /*0790*/  FFMA R14, R25, R28, R16 ;  /* 0x0000001c190e7223 */ /* 0x000fe20000000010 */
[----:B------:R-:W-:Y:S06]  /*07a0*/  @P0 BRA `(.L_x_11) ;  /* 0xfffffffc00180947 */ /* 0x000fec000383ffff */
[----:B------:R-:W-:-:S07]  /*07b0*/  MOV R12, R6 ;  /* 0x00000006000c7202 */ /* 0x000fce0000000f00 */
.L_x_10:
[----:B------:R-:W-:-:S13]  /*07c0*/  ISETP.NE.AND P0, PT, R22, RZ, PT ;  /* 0x000000ff1600720c */ /* 0x000fda0003f05270 */
[----:B------:R-:W-:Y:S05]  /*07d0*/  @!P0 BRA `(.L_x_12) ;  /* 0x0000000400388947 */ /* 0x000fea0003800000 */
[----:B------:R-:W-:Y:S02]  /*07e0*/  IADD3 R2, PT, PT, R22, -0x1, RZ ;  /* 0xffffffff16027810 */ /* 0x000fe40007ffe0ff */
[----:B------:R-:W-:Y:S02]  /*07f0*/  ISETP.NE.AND P1, PT, R24, RZ, PT ;  /* 0x000000ff1800720c */ /* 0x000fe40003f25270 */
[----:B------:R-:W-:-:S13]  /*0800*/  ISETP.GE.U32.AND P0, PT, R2, 0x7, PT ;  /* 0x000000070200780c */ /* 0x000fda0003f06070 */
[----:B------:R-:W-:Y:S05]  /*0810*/  @!P0 BRA `(.L_x_13) ;  /* 0x00000000007c8947 */ /* 0x000fea0003800000 */
[----:B------:R-:W0:Y:S01]  /*0820*/  LDC.64 R2, c[0x0][0x388] ;  /* 0x0000e200ff027b82 */ /* 0x000e220000000a00 */
[-C--:B------:R-:W-:Y:S02]  /*0830*/  IADD3 R15, PT, PT, R10, R12.reuse, RZ ;  /* 0x0000000c0a0f7210 */ /* 0x080fe40007ffe0ff */
[----:B------:R-:W-:-:S05]  /*0840*/  IADD3 R13, PT, PT, R11, R12, RZ ;  /* 0x0000000c0b0d7210 */ /* 0x000fca0007ffe0ff */
[----:B------:R-:W1:Y:S01]  /*0850*/  LDC.64 R4, c[0x0][0x390] ;  /* 0x0000e400ff047b82 */ /* 0x000e620000000a00 */
[----:B0-----:R-:W-:-:S05]  /*0860*/  IMAD.WIDE R2, R15, 0x4, R2 ;  /* 0x000000040f027825 */ /* 0x001fca00078e0202 */
[----:B------:R-:W2:Y:S01]  /*0870*/  LDG.E R19, desc[UR6][R2.64] ;  /* 0x0000000602137981 */ /* 0x000ea2000c1e1900 */
[----:B-1----:R-:W-:-:S03]  /*0880*/  IMAD.WIDE R4, R13, 0x4, R4 ;  /* 0x000000040d047825 */ /* 0x002fc600078e0204 */
[----:B------:R-:W3:Y:S04]  /*0890*/  LDG.E R15, desc[UR6][R2.64+0x8] ;  /* 0x00000806020f7981 */ /* 0x000ee8000c1e1900 */
[----:B------:R-:W2:Y:S04]  /*08a0*/  LDG.E R21, desc[UR6][R4.64] ;  /* 0x0000000604157981 */ /* 0x000ea8000c1e1900 */
[----:B------:R-:W4:Y:S04]  /*08b0*/  LDG.E R13, desc[UR6][R2.64+0x4] ;  /* 0x00000406020d7981 */ /* 0x000f28000c1e1900 */
[----:B------:R-:W4:Y:S04]  /*08c0*/  LDG.E R16, desc[UR6][R4.64+0x4] ;  /* 0x0000040604107981 */ /* 0x000f28000c1e1900 */
[----:B------:R-:W3:Y:S04]  /*08d0*/  LDG.E R18, desc[UR6][R4.64+0x8] ;  /* 0x0000080604127981 */ /* 0x000ee8000c1e1900 */
[----:B------:R-:W5:Y:S04]  /*08e0*/  LDG.E R17, desc[UR6][R2.64+0xc] ;  /* 0x00000c0602117981 */ /* 0x000f68000c1e1900 */
[----:B------:R-:W5:Y:S04]  /*08f0*/  LDG.E R20, desc[UR6][R4.64+0xc] ;  /* 0x00000c0604147981 */ /* 0x000f68000c1e1900 */
[----:B------:R-:W5:Y:S04]  /*0900*/  LDG.E R26, desc[UR6][R4.64+0x10] ;  /* 0x00001006041a7981 */ /* 0x000f68000c1e1900 */
[----:B------:R-:W5:Y:S04]  /*0910*/  LDG.E R28, desc[UR6][R4.64+0x14] ;  /* 0x00001406041c7981 */ /* 0x000f68000c1e1900 */
[----:B------:R-:W5:Y:S04]  /*0920*/  LDG.E R25, desc[UR6][R4.64+0x18] ;  /* 0x0000180604197981 */ /* 0x000f68000c1e1900 */
[----:B------:R-:W5:Y:S04]  /*0930*/  LDG.E R23, desc[UR6][R2.64+0x1c] ;  /* 0x00001c0602177981 */ /* 0x000f68000c1e1900 */
[----:B------:R-:W5:Y:S01]  /*0940*/  LDG.E R27, desc[UR6][R4.64+0x1c] ;  /* 0x00001c06041b7981 */ /* 0x000f62000c1e1900 */
[----:B--2---:R-:W-:-:S03]  /*0950*/  FFMA R29, R19, R21, R14 ;  /* 0x00000015131d7223 */ /* 0x004fc6000000000e */
[----:B------:R-:W2:Y:S04]  /*0960*/  LDG.E R21, desc[UR6][R2.64+0x10] ;  /* 0x0000100602157981 */ /* 0x000ea8000c1e1900 */
[----:B------:R-:W2:Y:S04]  /*0970*/  LDG.E R19, desc[UR6][R2.64+0x14] ;  /* 0x0000140602137981 */ /* 0x000ea8000c1e1900 */
[----:B------:R-:W2:Y:S01]  /*0980*/  LDG.E R14, desc[UR6][R2.64+0x18] ;  /* 0x00001806020e7981 */ /* 0x000ea2000c1e1900 */
[----:B----4-:R-:W-:-:S04]  /*0990*/  FFMA R16, R13, R16, R29 ;  /* 0x000000100d107223 */ /* 0x010fc8000000001d */
[----:B---3--:R-:W-:-:S04]  /*09a0*/  FFMA R16, R15, R18, R16 ;  /* 0x000000120f107223 */ /* 0x008fc80000000010 */
[----:B-----5:R-:W-:Y:S01]  /*09b0*/  FFMA R16, R17, R20, R16 ;  /* 0x0000001411107223 */ /* 0x020fe20000000010 */
[----:B------:R-:W-:-:S03]  /*09c0*/  IADD3 R12, PT, PT, R12, 0x8, RZ ;  /* 0x000000080c0c7810 */ /* 0x000fc60007ffe0ff */
[----:B--2---:R-:W-:-:S04]  /*09d0*/  FFMA R16, R21, R26, R16 ;  /* 0x0000001a15107223 */ /* 0x004fc80000000010 */
[----:B------:R-:W-:-:S04]  /*09e0*/  FFMA R19, R19, R28, R16 ;  /* 0x0000001c13137223 */ /* 0x000fc80000000010 */
[----:B------:R-:W-:-:S04]  /*09f0*/  FFMA R14, R14, R25, R19 ;  /* 0x000000190e0e7223 */ /* 0x000fc80000000013 */
[----:B------:R-:W-:-:S07]  /*0a00*/  FFMA R14, R23, R27, R14 ;  /* 0x0000001b170e7223 */ /* 0x000fce000000000e */
.L_x_13:
[----:B------:R-:W-:Y:S05]  /*0a10*/  @!P1 BRA `(.L_x_12) ;  /* 0x0000000000a89947 */ /* 0x000fea0003800000 */
[----:B------:R-:W-:Y:S01]  /*0a20*/  VIADD R2, R24, 0xffffffff ;  /* 0xffffffff18027836 */ /* 0x000fe20000000000 */
[----:B------:R-:W-:-:S04]  /*0a30*/  ISETP.NE.AND P1, PT, R8, RZ, PT ;  /* 0x000000ff0800720c */ /* 0x000fc80003f25270 */
        /* <DEDUP_REMOVED lines=10> */
[----:B------:R-:W4:Y:S04]  /*0ae0*/  LDG.E R13, desc[UR6][R4.64] ;  /* 0x00000006040d7981 */ /* 0x000f28000c1e1900 */
[----:B------:R-:W4:Y:S04]  /*0af0*/  LDG.E R15, desc[UR6][R2.64] ;  /* 0x00000006020f7981 */ /* 0x000f28000c1e1900 */
[----:B------:R-:W2:Y:S04]  /*0b00*/  LDG.E R17, desc[UR6][R2.64+0x4] ;  /* 0x0000040602117981 */ /* 0x000ea8000c1e1900 */
[----:B------:R-:W3:Y:S04]  /*0b10*/  LDG.E R19, desc[UR6][R2.64+0x8] ;  /* 0x0000080602137981 */ /* 0x000ee8000c1e1900 */
[----:B------:R-:W5:Y:S04]  /*0b20*/  LDG.E R20, desc[UR6][R4.64+0xc] ;  /* 0x00000c0604147981 */ /* 0x000f68000c1e1900 */
[----:B------:R-:W5:Y:S01]  /*0b30*/  LDG.E R21, desc[UR6][R2.64+0xc] ;  /* 0x00000c0602157981 */ /* 0x000f62000c1e1900 */
[----:B------:R-:W-:Y:S01]  /*0b40*/  IADD3 R12, PT, PT, R12, 0x4, RZ ;  /* 0x000000040c0c7810 */ /* 0x000fe20007ffe0ff */
[----:B----4-:R-:W-:-:S04]  /*0b50*/  FFMA R13, R13, R15, R14 ;  /* 0x0000000f0d0d7223 */ /* 0x010fc8000000000e */
[----:B--2---:R-:W-:-:S04]  /*0b60*/  FFMA R13, R16, R17, R13 ;  /* 0x00000011100d7223 */ /* 0x004fc8000000000d */
[----:B---3--:R-:W-:-:S04]  /*0b70*/  FFMA R13, R18, R19, R13 ;  /* 0x00000013120d7223 */ /* 0x008fc8000000000d */
[----:B-----5:R-:W-:-:S07]  /*0b80*/  FFMA R14, R20, R21, R13 ;  /* 0x00000015140e7223 */ /* 0x020fce000000000d */
.L_x_14:
[----:B------:R-:W-:Y:S05]  /*0b90*/  @!P1 BRA `(.L_x_12) ;  /* 0x0000000000489947 */ /* 0x000fea0003800000 */
[----:B------:R-:W0:Y:S01]  /*0ba0*/  LDC.64 R4, c[0x0][0x388] ;  /* 0x0000e200ff047b82 */ /* 0x000e220000000a00 */
[-C--:B------:R-:W-:Y:S02]  /*0bb0*/  IADD3 R13, PT, PT, R10, R12.reuse, RZ ;  /* 0x0000000c0a0d7210 */ /* 0x080fe40007ffe0ff */
[----:B------:R-:W-:-:S05]  /*0bc0*/  IADD3 R11, PT, PT, R11, R12, RZ ;  /* 0x0000000c0b0b7210 */ /* 0x000fca0007ffe0ff */
[----:B------:R-:W1:Y:S01]  /*0bd0*/  LDC.64 R2, c[0x0][0x390] ;  /* 0x0000e400ff027b82 */ /* 0x000e620000000a00 */
[----:B0-----:R-:W-:-:S04]  /*0be0*/  IMAD.WIDE R4, R13, 0x4, R4 ;  /* 0x000000040d047825 */ /* 0x001fc800078e0204 */
[----:B-1----:R-:W-:Y:S02]  /*0bf0*/  IMAD.WIDE R2, R11, 0x4, R2 ;  /* 0x000000040b027825 */ /* 0x002fe400078e0202 */
[----:B------:R-:W2:Y:S04]  /*0c00*/  LDG.E R11, desc[UR6][R4.64] ;  /* 0x00000006040b7981 */ /* 0x000ea8000c1e1900 */
[----:B------:R-:W2:Y:S01]  /*0c10*/  LDG.E R10, desc[UR6][R2.64] ;  /* 0x00000006020a7981 */ /* 0x000ea2000c1e1900 */
[----:B------:R-:W-:Y:S01]  /*0c20*/  ISETP.NE.AND P0, PT, R8, 0x1, PT ;  /* 0x000000010800780c */ /* 0x000fe20003f05270 */
[----:B--2---:R-:W-:-:S12]  /*0c30*/  FFMA R14, R11, R10, R14 ;  /* 0x0000000a0b0e7223 */ /* 0x004fd8000000000e */
[----:B------:R-:W-:Y:S05]  /*0c40*/  @!P0 BRA `(.L_x_12) ;  /* 0x00000000001c8947 */ /* 0x000fea0003800000 */
[----:B------:R-:W-:Y:S01]  /*0c50*/  ISETP.NE.AND P0, PT, R8, 0x2, PT ;  /* 0x000000020800780c */ /* 0x000fe20003f05270 */
[----:B------:R-:W2:Y:S04]  /*0c60*/  LDG.E R11, desc[UR6][R4.64+0x4] ;  /* 0x00000406040b7981 */ /* 0x000ea8000c1e1900 */
[----:B------:R-:W2:Y:S08]  /*0c70*/  LDG.E R10, desc[UR6][R2.64+0x4] ;  /* 0x00000406020a7981 */ /* 0x000eb0000c1e1900 */
[----:B------:R-:W3:Y:S04]  /*0c80*/  @P0 LDG.E R13, desc[UR6][R4.64+0x8] ;  /* 0x00000806040d0981 */ /* 0x000ee8000c1e1900 */
[----:B------:R-:W3:Y:S01]  /*0c90*/  @P0 LDG.E R12, desc[UR6][R2.64+0x8] ;  /* 0x00000806020c0981 */ /* 0x000ee2000c1e1900 */
[----:B--2---:R-:W-:-:S04]  /*0ca0*/  FFMA R14, R11, R10, R14 ;  /* 0x0000000a0b0e7223 */ /* 0x004fc8000000000e */
[----:B---3--:R-:W-:-:S07]  /*0cb0*/  @P0 FFMA R14, R13, R12, R14 ;  /* 0x0000000c0d0e0223 */ /* 0x008fce000000000e */
.L_x_12:
[----:B------:R-:W0:Y:S01]  /*0cc0*/  LDC.64 R2, c[0x0][0x398] ;  /* 0x0000e600ff027b82 */ /* 0x000e220000000a00 */
[----:B------:R-:W1:Y:S01]  /*0cd0*/  LDCU UR8, c[0x0][0x380] ;  /* 0x00007000ff0877ac */ /* 0x000e620008000800 */
[----:B0-----:R-:W-:Y:S01]  /*0ce0*/  IMAD.WIDE R2, R0, 0x4, R2 ;  /* 0x0000000400027825 */ /* 0x001fe200078e0202 */
[----:B------:R-:W-:-:S04]  /*0cf0*/  IADD3 R0, PT, PT, R7, R0, RZ ;  /* 0x0000000007007210 */ /* 0x000fc80007ffe0ff */
[----:B------:R0:W-:Y:S01]  /*0d00*/  STG.E desc[UR6][R2.64], R14 ;  /* 0x0000000e02007986 */ /* 0x0001e2000c101906 */
[----:B-1----:R-:W-:-:S13]  /*0d10*/  ISETP.GE.AND P0, PT, R0, UR8, PT ;  /* 0x0000000800007c0c */ /* 0x002fda000bf06270 */
[----:B0-----:R-:W-:Y:S05]  /*0d20*/  @!P0 BRA `(.L_x_15) ;  /* 0xfffffff400288947 */ /* 0x001fea000383ffff */
[----:B------:R-:W-:Y:S05]  /*0d30*/  EXIT ;  /* 0x000000000000794d */ /* 0x000fea0003800000 */
.L_x_16:
        /* <DEDUP_REMOVED lines=12> */
.L_x_18:


//--------------------- .nv.shared.reserved.0     --------------------------
	.section	.nv.shared.reserved.0,"aw",@nobits
	.weak		__nv_reservedSMEM_offset_0_alias
	.size		__nv_reservedSMEM_offset_0_alias, 0, 64
	.other		__nv_reservedSMEM_offset_0_alias,@"STO_CUDA_RESERVED_SHARED STV_DEFAULT"
__nv_reservedSMEM_offset_0_alias:
	.zero		0
	.zero		64


//--------------------- .nv.constant0._Z11kDot_m1T_m2iPKfS0_Pfiii --------------------------
	.section	.nv.constant0._Z11kDot_m1T_m2iPKfS0_Pfiii,"a",@progbits
	.sectionflags	@""
	.align	4
.nv.constant0._Z11kDot_m1T_m2iPKfS0_Pfiii:
	.zero		940


//--------------------- .nv.constant0._Z11kDot_m1_m2TiPKfS0_Pfii --------------------------
	.section	.nv.constant0._Z11kDot_m1_m2TiPKfS0_Pfii,"a",@progbits
	.sectionflags	@""
	.align	4
.nv.constant0._Z11kDot_m1_m2TiPKfS0_Pfii:
	.zero		936


//--------------------- SYMBOLS --------------------------

	.type		.nv.reservedSmem.offset0,@object
	.size		.nv.reservedSmem.offset0,0x4
